// auto-generated by cutlass_sweep.gemm — config: {"arch": "sm_90", "cluster_m": 4, "cluster_n": 1, "dtype": "bf16", "dtype_b": "bf16", "layout": "nt", "stages": 0, "tile_k": 128, "tile_m": 128, "tile_n": 256}
#include "cutlass/cutlass.h"
#include "cutlass/gemm/collective/collective_builder.hpp"
#include "cutlass/gemm/device/gemm_universal_adapter.h"
#include "cutlass/gemm/kernel/gemm_universal.hpp"
#include "cutlass/epilogue/collective/collective_builder.hpp"

using ElemA = cutlass::bfloat16_t;
using ElemB = cutlass::bfloat16_t;
using ElemCD = cutlass::bfloat16_t;
using Acc  = float;
using TileShape    = cute::Shape<cute::_128, cute::_256, cute::_128>;
using ClusterShape = cute::Shape<cute::_4, cute::_1, cute::_1>;

using CollectiveEpilogue = typename cutlass::epilogue::collective::CollectiveBuilder<
    cutlass::arch::Sm90, cutlass::arch::OpClassTensorOp,
    TileShape, ClusterShape,
    cutlass::epilogue::collective::EpilogueTileAuto,
    Acc, Acc,
    ElemCD, cutlass::layout::RowMajor, 128 / cutlass::sizeof_bits<ElemCD>::value,
    ElemCD, cutlass::layout::RowMajor, 128 / cutlass::sizeof_bits<ElemCD>::value,
    cutlass::epilogue::collective::EpilogueScheduleAuto
  >::CollectiveOp;

using CollectiveMainloop = typename cutlass::gemm::collective::CollectiveBuilder<
    cutlass::arch::Sm90, cutlass::arch::OpClassTensorOp,
    ElemA, cutlass::layout::RowMajor, 128 / cutlass::sizeof_bits<ElemA>::value,
    ElemB, cutlass::layout::ColumnMajor, 128 / cutlass::sizeof_bits<ElemB>::value,
    Acc,
    TileShape, ClusterShape,
    cutlass::gemm::collective::StageCountAutoCarveout<static_cast<int>(sizeof(typename CollectiveEpilogue::SharedStorage))>,
    cutlass::gemm::collective::KernelScheduleAuto
  >::CollectiveOp;

using GemmKernel = cutlass::gemm::kernel::GemmUniversal<
    cute::Shape<int,int,int,int>,
    CollectiveMainloop,
    CollectiveEpilogue
>;
using Gemm = cutlass::gemm::device::GemmUniversalAdapter<GemmKernel>;

// Force the device kernel symbol into the cubin without needing a host main.
auto* _anchor = &cutlass::device_kernel<GemmKernel>;


// ===== COMPILED SASS (sm_90a) =====

	.target	sm_90a

	.elftype	@"ET_EXEC"


//--------------------- .note.nv.tkinfo           --------------------------
	.section	.note.nv.tkinfo,"",@"SHT_NOTE"
	.sectionflags	@"SHF_NOTE_NV_TKINFO"
	.tkinfo
        /*0018*/ 	.word	0x00000002
        /*0030*/ 	.string	""
        /*0030*/ 	.string	"ptxas"
        /*0030*/ 	.string	"Cuda compilation tools, release 13.0, V13.0.88"
        /*0030*/ 	.string	"Build cuda_13.0.r13.0/compiler.36424714_0"
        /*0030*/ 	.string	"-arch sm_90a -m 64 "



//--------------------- .note.nv.cuinfo           --------------------------
	.section	.note.nv.cuinfo,"",@"SHT_NOTE"
	.sectionflags	@"SHF_NOTE_NV_CUINFO"
        /*0018*/ 	.short	0x0002
        /*001a*/ 	.short	0x005a
        /*001c*/ 	.short	0x0082
	.zero		2


//--------------------- .nv.info                  --------------------------
	.section	.nv.info,"",@"SHT_CUDA_INFO"
	.align	4


	//----- nvinfo : EIATTR_REGCOUNT
	.align		4
        /*0000*/ 	.byte	0x04, 0x2f
        /*0002*/ 	.short	(.L_15 - .L_14)
	.align		4
.L_14:
        /*0004*/ 	.word	index@(_ZN7cutlass13device_kernelINS_4gemm6kernel13GemmUniversalIN4cute5tupleIJiiiiEEENS1_10collective13CollectiveMmaINS1_34MainloopSm90TmaGmmaWarpSpecializedILi2ENS5_IJNS4_1CILi4EEENSA_ILi1EEESC_EEENS1_35KernelTmaWarpSpecializedCooperativeEEENS5_IJNSA_ILi128EEENSA_ILi256EEESG_EEENS_10bfloat16_tENS5_IJlSC_lEEESJ_SK_NS4_8TiledMMAINS4_8MMA_AtomIJNS4_4SM904GMMA28MMA_64x256x16_F32BF16BF16_SSILNSO_5MajorE0ELSQ_0ELNSO_7ScaleInE1ELSR_1EEEEEENS4_6LayoutINS5_IJNSA_ILi2EEESC_SC_EEENS5_IJSC_NSA_ILi0EEESX_EEEEENS5_IJNS4_10UnderscoreES10_S10_EEEEENS4_13SM90_TMA_LOADENS4_14ComposedLayoutINS4_7SwizzleILi3ELi4ELi3EEENS4_18smem_ptr_flag_bitsILi16EEENSU_INS5_IJNSA_ILi8EEENSA_ILi64EEEEEENS5_IJS1A_SC_EEEEEEEvNS4_8identityENS4_23SM90_TMA_LOAD_MULTICASTES1E_vS1F_EENS_8epilogue10collective6detail29Sm90TmaWarpSpecializedAdapterINS1J_15DefaultEpilogueISJ_SK_SK_NS1I_6thread17LinearCombinationISJ_Li1EffLNS1N_9ScaleType4KindE0ELNS_15FloatRoundStyleE2ESJ_EENS1_15EpilogueDefaultEEEEEvvEEEEvNT_6ParamsE)
        /*0008*/ 	.word	0x000000a8


	//----- nvinfo : EIATTR_FRAME_SIZE
	.align		4
.L_15:
        /*000c*/ 	.byte	0x04, 0x11
        /*000e*/ 	.short	(.L_17 - .L_16)
	.align		4
.L_16:
        /*0010*/ 	.word	index@(_ZN7cutlass13device_kernelINS_4gemm6kernel13GemmUniversalIN4cute5tupleIJiiiiEEENS1_10collective13CollectiveMmaINS1_34MainloopSm90TmaGmmaWarpSpecializedILi2ENS5_IJNS4_1CILi4EEENSA_ILi1EEESC_EEENS1_35KernelTmaWarpSpecializedCooperativeEEENS5_IJNSA_ILi128EEENSA_ILi256EEESG_EEENS_10bfloat16_tENS5_IJlSC_lEEESJ_SK_NS4_8TiledMMAINS4_8MMA_AtomIJNS4_4SM904GMMA28MMA_64x256x16_F32BF16BF16_SSILNSO_5MajorE0ELSQ_0ELNSO_7ScaleInE1ELSR_1EEEEEENS4_6LayoutINS5_IJNSA_ILi2EEESC_SC_EEENS5_IJSC_NSA_ILi0EEESX_EEEEENS5_IJNS4_10UnderscoreES10_S10_EEEEENS4_13SM90_TMA_LOADENS4_14ComposedLayoutINS4_7SwizzleILi3ELi4ELi3EEENS4_18smem_ptr_flag_bitsILi16EEENSU_INS5_IJNSA_ILi8EEENSA_ILi64EEEEEENS5_IJS1A_SC_EEEEEEEvNS4_8identityENS4_23SM90_TMA_LOAD_MULTICASTES1E_vS1F_EENS_8epilogue10collective6detail29Sm90TmaWarpSpecializedAdapterINS1J_15DefaultEpilogueISJ_SK_SK_NS1I_6thread17LinearCombinationISJ_Li1EffLNS1N_9ScaleType4KindE0ELNS_15FloatRoundStyleE2ESJ_EENS1_15EpilogueDefaultEEEEEvvEEEEvNT_6ParamsE)
        /*0014*/ 	.word	0x00000000


	//----- nvinfo : EIATTR_MIN_STACK_SIZE
	.align		4
.L_17:
        /*0018*/ 	.byte	0x04, 0x12
        /*001a*/ 	.short	(.L_19 - .L_18)
	.align		4
.L_18:
        /*001c*/ 	.word	index@(_ZN7cutlass13device_kernelINS_4gemm6kernel13GemmUniversalIN4cute5tupleIJiiiiEEENS1_10collective13CollectiveMmaINS1_34MainloopSm90TmaGmmaWarpSpecializedILi2ENS5_IJNS4_1CILi4EEENSA_ILi1EEESC_EEENS1_35KernelTmaWarpSpecializedCooperativeEEENS5_IJNSA_ILi128EEENSA_ILi256EEESG_EEENS_10bfloat16_tENS5_IJlSC_lEEESJ_SK_NS4_8TiledMMAINS4_8MMA_AtomIJNS4_4SM904GMMA28MMA_64x256x16_F32BF16BF16_SSILNSO_5MajorE0ELSQ_0ELNSO_7ScaleInE1ELSR_1EEEEEENS4_6LayoutINS5_IJNSA_ILi2EEESC_SC_EEENS5_IJSC_NSA_ILi0EEESX_EEEEENS5_IJNS4_10UnderscoreES10_S10_EEEEENS4_13SM90_TMA_LOADENS4_14ComposedLayoutINS4_7SwizzleILi3ELi4ELi3EEENS4_18smem_ptr_flag_bitsILi16EEENSU_INS5_IJNSA_ILi8EEENSA_ILi64EEEEEENS5_IJS1A_SC_EEEEEEEvNS4_8identityENS4_23SM90_TMA_LOAD_MULTICASTES1E_vS1F_EENS_8epilogue10collective6detail29Sm90TmaWarpSpecializedAdapterINS1J_15DefaultEpilogueISJ_SK_SK_NS1I_6thread17LinearCombinationISJ_Li1EffLNS1N_9ScaleType4KindE0ELNS_15FloatRoundStyleE2ESJ_EENS1_15EpilogueDefaultEEEEEvvEEEEvNT_6ParamsE)
        /*0020*/ 	.word	0x00000000
.L_19:


//--------------------- .nv.compat                --------------------------
	.section	.nv.compat,"",@"SHT_CUDA_COMPAT_INFO"
	.align	4
        /*0000*/ 	.byte	0x02, 0x09, 0x01, 0x00, 0x02, 0x02, 0x04, 0x00, 0x02, 0x05, 0x05, 0x00, 0x03, 0x07, 0x01, 0x01
        /*0010*/ 	.byte	0x02, 0x03, 0x01, 0x00, 0x02, 0x06, 0x01, 0x00, 0x04, 0x0b, 0x08, 0x00, 0x00, 0x00, 0x00, 0x00
        /*0020*/ 	.byte	0x00, 0x00, 0x00, 0x00


//--------------------- .nv.info._ZN7cutlass13device_kernelINS_4gemm6kernel13GemmUniversalIN4cute5tupleIJiiiiEEENS1_10collective13CollectiveMmaINS1_34MainloopSm90TmaGmmaWarpSpecializedILi2ENS5_IJNS4_1CILi4EEENSA_ILi1EEESC_EEENS1_35KernelTmaWarpSpecializedCooperativeEEENS5_IJNSA_ILi128EEENSA_ILi256EEESG_EEENS_10bfloat16_tENS5_IJlSC_lEEESJ_SK_NS4_8TiledMMAINS4_8MMA_AtomIJNS4_4SM904GMMA28MMA_64x256x16_F32BF16BF16_SSILNSO_5MajorE0ELSQ_0ELNSO_7ScaleInE1ELSR_1EEEEEENS4_6LayoutINS5_IJNSA_ILi2EEESC_SC_EEENS5_IJSC_NSA_ILi0EEESX_EEEEENS5_IJNS4_10UnderscoreES10_S10_EEEEENS4_13SM90_TMA_LOADENS4_14ComposedLayoutINS4_7SwizzleILi3ELi4ELi3EEENS4_18smem_ptr_flag_bitsILi16EEENSU_INS5_IJNSA_ILi8EEENSA_ILi64EEEEEENS5_IJS1A_SC_EEEEEEEvNS4_8identityENS4_23SM90_TMA_LOAD_MULTICASTES1E_vS1F_EENS_8epilogue10collective6detail29Sm90TmaWarpSpecializedAdapterINS1J_15DefaultEpilogueISJ_SK_SK_NS1I_6thread17LinearCombinationISJ_Li1EffLNS1N_9ScaleType4KindE0ELNS_15FloatRoundStyleE2ESJ_EENS1_15EpilogueDefaultEEEEEvvEEEEvNT_6ParamsE --------------------------
	.section	.nv.info._ZN7cutlass13device_kernelINS_4gemm6kernel13GemmUniversalIN4cute5tupleIJiiiiEEENS1_10collective13CollectiveMmaINS1_34MainloopSm90TmaGmmaWarpSpecializedILi2ENS5_IJNS4_1CILi4EEENSA_ILi1EEESC_EEENS1_35KernelTmaWarpSpecializedCooperativeEEENS5_IJNSA_ILi128EEENSA_ILi256EEESG_EEENS_10bfloat16_tENS5_IJlSC_lEEESJ_SK_NS4_8TiledMMAINS4_8MMA_AtomIJNS4_4SM904GMMA28MMA_64x256x16_F32BF16BF16_SSILNSO_5MajorE0ELSQ_0ELNSO_7ScaleInE1ELSR_1EEEEEENS4_6LayoutINS5_IJNSA_ILi2EEESC_SC_EEENS5_IJSC_NSA_ILi0EEESX_EEEEENS5_IJNS4_10UnderscoreES10_S10_EEEEENS4_13SM90_TMA_LOADENS4_14ComposedLayoutINS4_7SwizzleILi3ELi4ELi3EEENS4_18smem_ptr_flag_bitsILi16EEENSU_INS5_IJNSA_ILi8EEENSA_ILi64EEEEEENS5_IJS1A_SC_EEEEEEEvNS4_8identityENS4_23SM90_TMA_LOAD_MULTICASTES1E_vS1F_EENS_8epilogue10collective6detail29Sm90TmaWarpSpecializedAdapterINS1J_15DefaultEpilogueISJ_SK_SK_NS1I_6thread17LinearCombinationISJ_Li1EffLNS1N_9ScaleType4KindE0ELNS_15FloatRoundStyleE2ESJ_EENS1_15EpilogueDefaultEEEEEvvEEEEvNT_6ParamsE,"",@"SHT_CUDA_INFO"
	.sectionflags	@""
	.align	4


	//----- nvinfo : EIATTR_CUDA_API_VERSION
	.align		4
        /*0000*/ 	.byte	0x04, 0x37
        /*0002*/ 	.short	(.L_21 - .L_20)
.L_20:
        /*0004*/ 	.word	0x00000082


	//----- nvinfo : EIATTR_KPARAM_INFO
	.align		4
.L_21:
        /*0008*/ 	.byte	0x04, 0x17
        /*000a*/ 	.short	(.L_23 - .L_22)
.L_22:
        /*000c*/ 	.word	0x00000000
        /*0010*/ 	.short	0x0000
        /*0012*/ 	.short	0x0070
        /*0014*/ 	.byte	0x00, 0xf0, 0x01, 0x10


	//----- nvinfo : EIATTR_SPARSE_MMA_MASK
	.align		4
.L_23:
        /*0018*/ 	.byte	0x03, 0x50
        /*001a*/ 	.short	0x0000


	//----- nvinfo : EIATTR_MAXREG_COUNT
	.align		4
        /*001c*/ 	.byte	0x03, 0x1b
        /*001e*/ 	.short	0x00a8


	//----- nvinfo : EIATTR_NUM_BARRIERS
	.align		4
        /*0020*/ 	.byte	0x02, 0x4c
        /*0022*/ 	.byte	0x01
	.zero		1


	//----- nvinfo : EIATTR_EXTERNS
	.align		4
        /*0024*/ 	.byte	0x04, 0x0f
        /*0026*/ 	.short	(.L_25 - .L_24)


	//   ....[0]....
	.align		4
.L_24:
        /*0028*/ 	.word	index@(__assertfail)


	//----- nvinfo : EIATTR_MERCURY_ISA_VERSION
	.align		4
.L_25:
        /*002c*/ 	.byte	0x03, 0x5f
        /*002e*/ 	.short	0x0101


	//----- nvinfo : EIATTR_INT_WARP_WIDE_INSTR_OFFSETS
	.align		4
        /*0030*/ 	.byte	0x04, 0x31
        /*0032*/ 	.short	(.L_27 - .L_26)


	//   ....[0]....
.L_26:
        /*0034*/ 	.word	0x00000440


	//   ....[1]....
        /*0038*/ 	.word	0x00000470


	//   ....[2]....
        /*003c*/ 	.word	0x00000620


	//   ....[3]....
        /*0040*/ 	.word	0x00002110


	//----- nvinfo : EIATTR_COOP_GROUP_MASK_REGIDS
	.align		4
.L_27:
        /*0044*/ 	.byte	0x04, 0x29
        /*0046*/ 	.short	(.L_29 - .L_28)


	//   ....[0]....
.L_28:
        /*0048*/ 	.word	0xffffffff


	//   ....[1]....
        /*004c*/ 	.word	0xffffffff


	//   ....[2]....
        /*0050*/ 	.word	0xffffffff


	//   ....[3]....
        /*0054*/ 	.word	0xffffffff


	//   ....[4]....
        /*0058*/ 	.word	0xffffffff


	//   ....[5]....
        /*005c*/ 	.word	0xffffffff


	//----- nvinfo : EIATTR_COOP_GROUP_INSTR_OFFSETS
	.align		4
.L_29:
        /*0060*/ 	.byte	0x04, 0x28
        /*0062*/ 	.short	(.L_31 - .L_30)


	//   ....[0]....
.L_30:
        /*0064*/ 	.word	0x00000060


	//   ....[1]....
        /*0068*/ 	.word	0x00000070


	//   ....[2]....
        /*006c*/ 	.word	0x00000130


	//   ....[3]....
        /*0070*/ 	.word	0x00000290


	//   ....[4]....
        /*0074*/ 	.word	0x000007d0


	//   ....[5]....
        /*0078*/ 	.word	0x00001220


	//----- nvinfo : EIATTR_REG_RECONFIG
	.align		4
.L_31:
        /*007c*/ 	.byte	0x01, 0x54
	.zero		2


	//----- nvinfo : EIATTR_SYSCALL_OFFSETS
	.align		4
        /*0080*/ 	.byte	0x04, 0x46
        /*0082*/ 	.short	(.L_33 - .L_32)


	//   ....[0]....
.L_32:
        /*0084*/ 	.word	0x000013e0


	//----- nvinfo : EIATTR_MBARRIER_INSTR_OFFSETS
	.align		4
.L_33:
        /*0088*/ 	.byte	0x04, 0x39
        /*008a*/ 	.short	(.L_35 - .L_34)


	//   ....[0]....
.L_34:
        /*008c*/ 	.word	0x00000230
        /*0090*/ 	.word	0x000000ff
        /*0094*/ 	.word	0x00000000
        /*0098*/ 	.short	0x0100
        /*009a*/ 	.byte	0x08
	.zero		1


	//   ....[1]....
        /*009c*/ 	.word	0x00000240
        /*00a0*/ 	.word	0x000000ff
        /*00a4*/ 	.word	0x00000010
        /*00a8*/ 	.short	0x0100
        /*00aa*/ 	.byte	0x08
	.zero		1


	//   ....[2]....
        /*00ac*/ 	.word	0x00000250
        /*00b0*/ 	.word	0x000000ff
        /*00b4*/ 	.word	0x00000008
        /*00b8*/ 	.short	0x0100
        /*00ba*/ 	.byte	0x08
	.zero		1


	//   ....[3]....
        /*00bc*/ 	.word	0x00000260
        /*00c0*/ 	.word	0x000000ff
        /*00c4*/ 	.word	0x00000018
        /*00c8*/ 	.short	0x0100
        /*00ca*/ 	.byte	0x08
	.zero		1


	//   ....[4]....
        /*00cc*/ 	.word	0x000006b0
        /*00d0*/ 	.word	0x000000ff
        /*00d4*/ 	.word	0x00000030
        /*00d8*/ 	.short	0x0100
        /*00da*/ 	.byte	0x06
	.zero		1


	//   ....[5]....
        /*00dc*/ 	.word	0x00000750
        /*00e0*/ 	.word	0x000000ff
        /*00e4*/ 	.word	0x00000038
        /*00e8*/ 	.short	0x0100
        /*00ea*/ 	.byte	0x06
	.zero		1


	//   ....[6]....
        /*00ec*/ 	.word	0x000014a0
        /*00f0*/ 	.word	0x00000003
        /*00f4*/ 	.word	0x00000000
        /*00f8*/ 	.short	0x010a
        /*00fa*/ 	.byte	0x3f
	.zero		1


	//   ....[7]....
        /*00fc*/ 	.word	0x000014e0
        /*0100*/ 	.word	0x00000003
        /*0104*/ 	.word	0x00000000
        /*0108*/ 	.short	0x010a
        /*010a*/ 	.byte	0x3f
	.zero		1


	//   ....[8]....
        /*010c*/ 	.word	0x00001ae0
        /*0110*/ 	.word	0x00000005
        /*0114*/ 	.word	0x00000000
        /*0118*/ 	.short	0x010a
        /*011a*/ 	.byte	0x3f
	.zero		1


	//   ....[9]....
        /*011c*/ 	.word	0x00001b20
        /*0120*/ 	.word	0x00000005
        /*0124*/ 	.word	0x00000000
        /*0128*/ 	.short	0x010a
        /*012a*/ 	.byte	0x3f
	.zero		1


	//   ....[10]....
        /*012c*/ 	.word	0x00001fb0
        /*0130*/ 	.word	0x00000005
        /*0134*/ 	.word	0x00000000
        /*0138*/ 	.short	0x0101
        /*013a*/ 	.byte	0x3f
	.zero		1


	//   ....[11]....
        /*013c*/ 	.word	0x00002190
        /*0140*/ 	.word	0x00000003
        /*0144*/ 	.word	0x00000000
        /*0148*/ 	.short	0x0101
        /*014a*/ 	.byte	0x3f
	.zero		1


	//   ....[12]....
        /*014c*/ 	.word	0x0000af80
        /*0150*/ 	.word	0x00000017
        /*0154*/ 	.word	0x00000010
        /*0158*/ 	.short	0x010a
        /*015a*/ 	.byte	0x3f
	.zero		1


	//   ....[13]....
        /*015c*/ 	.word	0x0000b410
        /*0160*/ 	.word	0x00000005
        /*0164*/ 	.word	0x00000038
        /*0168*/ 	.short	0x0101
        /*016a*/ 	.byte	0x3f
	.zero		1


	//   ....[14]....
        /*016c*/ 	.word	0x0000bb30
        /*0170*/ 	.word	0x00000007
        /*0174*/ 	.word	0x00000000
        /*0178*/ 	.short	0x010a
        /*017a*/ 	.byte	0x3f
	.zero		1


	//   ....[15]....
        /*017c*/ 	.word	0x0000bbb0
        /*0180*/ 	.word	0x00000003
        /*0184*/ 	.word	0x00000000
        /*0188*/ 	.short	0x010a
        /*018a*/ 	.byte	0x3f
	.zero		1


	//   ....[16]....
        /*018c*/ 	.word	0x0000bc10
        /*0190*/ 	.word	0x00000003
        /*0194*/ 	.word	0x00000000
        /*0198*/ 	.short	0x010a
        /*019a*/ 	.byte	0x3f
	.zero		1


	//   ....[17]....
        /*019c*/ 	.word	0x0000bc60
        /*01a0*/ 	.word	0x00000005
        /*01a4*/ 	.word	0x00000000
        /*01a8*/ 	.short	0x010a
        /*01aa*/ 	.byte	0x3f
	.zero		1


	//   ....[18]....
        /*01ac*/ 	.word	0x0000bd30
        /*01b0*/ 	.word	0x00000017
        /*01b4*/ 	.word	0x00000010
        /*01b8*/ 	.short	0x010a
        /*01ba*/ 	.byte	0x3f
	.zero		1


	//   ....[19]....
        /*01bc*/ 	.word	0x0000be00
        /*01c0*/ 	.word	0x00000007
        /*01c4*/ 	.word	0x00000000
        /*01c8*/ 	.short	0x010a
        /*01ca*/ 	.byte	0x3f
	.zero		1


	//----- nvinfo : EIATTR_NUM_MBARRIERS
	.align		4
.L_35:
        /*01cc*/ 	.byte	0x03, 0x38
        /*01ce*/ 	.short	0x0006


	//----- nvinfo : EIATTR_EXIT_INSTR_OFFSETS
	.align		4
        /*01d0*/ 	.byte	0x04, 0x1c
        /*01d2*/ 	.short	(.L_37 - .L_36)


	//   ....[0]....
.L_36:
        /*01d4*/ 	.word	0x00000930


	//   ....[1]....
        /*01d8*/ 	.word	0x00001150


	//   ....[2]....
        /*01dc*/ 	.word	0x0000a6a0


	//   ....[3]....
        /*01e0*/ 	.word	0x0000ac00


	//   ....[4]....
        /*01e4*/ 	.word	0x0000bc00


	//----- nvinfo : EIATTR_MAX_THREADS
	.align		4
.L_37:
        /*01e8*/ 	.byte	0x04, 0x05
        /*01ea*/ 	.short	(.L_39 - .L_38)
.L_38:
        /*01ec*/ 	.word	0x00000180
        /*01f0*/ 	.word	0x00000001
        /*01f4*/ 	.word	0x00000001


	//----- nvinfo : EIATTR_CRS_STACK_SIZE
	.align		4
.L_39:
        /*01f8*/ 	.byte	0x04, 0x1e
        /*01fa*/ 	.short	(.L_41 - .L_40)
.L_40:
        /*01fc*/ 	.word	0x00000000


	//----- nvinfo : EIATTR_CBANK_PARAM_SIZE
	.align		4
.L_41:
        /*0200*/ 	.byte	0x03, 0x19
        /*0202*/ 	.short	0x0470


	//----- nvinfo : EIATTR_PARAM_CBANK
	.align		4
        /*0204*/ 	.byte	0x04, 0x0a
        /*0206*/ 	.short	(.L_43 - .L_42)
	.align		4
.L_42:
        /*0208*/ 	.word	index@(.nv.constant0._ZN7cutlass13device_kernelINS_4gemm6kernel13GemmUniversalIN4cute5tupleIJiiiiEEENS1_10collective13CollectiveMmaINS1_34MainloopSm90TmaGmmaWarpSpecializedILi2ENS5_IJNS4_1CILi4EEENSA_ILi1EEESC_EEENS1_35KernelTmaWarpSpecializedCooperativeEEENS5_IJNSA_ILi128EEENSA_ILi256EEESG_EEENS_10bfloat16_tENS5_IJlSC_lEEESJ_SK_NS4_8TiledMMAINS4_8MMA_AtomIJNS4_4SM904GMMA28MMA_64x256x16_F32BF16BF16_SSILNSO_5MajorE0ELSQ_0ELNSO_7ScaleInE1ELSR_1EEEEEENS4_6LayoutINS5_IJNSA_ILi2EEESC_SC_EEENS5_IJSC_NSA_ILi0EEESX_EEEEENS5_IJNS4_10UnderscoreES10_S10_EEEEENS4_13SM90_TMA_LOADENS4_14ComposedLayoutINS4_7SwizzleILi3ELi4ELi3EEENS4_18smem_ptr_flag_bitsILi16EEENSU_INS5_IJNSA_ILi8EEENSA_ILi64EEEEEENS5_IJS1A_SC_EEEEEEEvNS4_8identityENS4_23SM90_TMA_LOAD_MULTICASTES1E_vS1F_EENS_8epilogue10collective6detail29Sm90TmaWarpSpecializedAdapterINS1J_15DefaultEpilogueISJ_SK_SK_NS1I_6thread17LinearCombinationISJ_Li1EffLNS1N_9ScaleType4KindE0ELNS_15FloatRoundStyleE2ESJ_EENS1_15EpilogueDefaultEEEEEvvEEEEvNT_6ParamsE)
        /*020c*/ 	.short	0x0210
        /*020e*/ 	.short	0x0470


	//----- nvinfo : EIATTR_SW_WAR
	.align		4
.L_43:
        /*0210*/ 	.byte	0x04, 0x36
        /*0212*/ 	.short	(.L_45 - .L_44)
.L_44:
        /*0214*/ 	.word	0x00000008
.L_45:


//--------------------- .nv.callgraph             --------------------------
	.section	.nv.callgraph,"",@"SHT_CUDA_CALLGRAPH"
	.align	4
	.sectionentsize	8
	.align		4
        /*0000*/ 	.word	0x00000000
	.align		4
        /*0004*/ 	.word	0xffffffff
	.align		4
        /*0008*/ 	.word	index@(_ZN7cutlass13device_kernelINS_4gemm6kernel13GemmUniversalIN4cute5tupleIJiiiiEEENS1_10collective13CollectiveMmaINS1_34MainloopSm90TmaGmmaWarpSpecializedILi2ENS5_IJNS4_1CILi4EEENSA_ILi1EEESC_EEENS1_35KernelTmaWarpSpecializedCooperativeEEENS5_IJNSA_ILi128EEENSA_ILi256EEESG_EEENS_10bfloat16_tENS5_IJlSC_lEEESJ_SK_NS4_8TiledMMAINS4_8MMA_AtomIJNS4_4SM904GMMA28MMA_64x256x16_F32BF16BF16_SSILNSO_5MajorE0ELSQ_0ELNSO_7ScaleInE1ELSR_1EEEEEENS4_6LayoutINS5_IJNSA_ILi2EEESC_SC_EEENS5_IJSC_NSA_ILi0EEESX_EEEEENS5_IJNS4_10UnderscoreES10_S10_EEEEENS4_13SM90_TMA_LOADENS4_14ComposedLayoutINS4_7SwizzleILi3ELi4ELi3EEENS4_18smem_ptr_flag_bitsILi16EEENSU_INS5_IJNSA_ILi8EEENSA_ILi64EEEEEENS5_IJS1A_SC_EEEEEEEvNS4_8identityENS4_23SM90_TMA_LOAD_MULTICASTES1E_vS1F_EENS_8epilogue10collective6detail29Sm90TmaWarpSpecializedAdapterINS1J_15DefaultEpilogueISJ_SK_SK_NS1I_6thread17LinearCombinationISJ_Li1EffLNS1N_9ScaleType4KindE0ELNS_15FloatRoundStyleE2ESJ_EENS1_15EpilogueDefaultEEEEEvvEEEEvNT_6ParamsE)
	.align		4
        /*000c*/ 	.word	index@(__assertfail)
	.align		4
        /*0010*/ 	.word	0x00000000
	.align		4
        /*0014*/ 	.word	0xfffffffe
	.align		4
        /*0018*/ 	.word	0x00000000
	.align		4
        /*001c*/ 	.word	0xfffffffd
	.align		4
        /*0020*/ 	.word	0x00000000
	.align		4
        /*0024*/ 	.word	0xfffffffc


//--------------------- .nv.constant4             --------------------------
	.section	.nv.constant4,"a",@progbits
	.align	8
	.align		8
.nv.constant4:
        /*0000*/ 	.dword	__assertfail
	.align		8
        /*0008*/ 	.dword	__unnamed_1
	.align		8
        /*0010*/ 	.dword	_ZN40_INTERNAL_fa09bb65_4_k_cu_fd782b22_152794cuda3std3__45__cpo5beginE
	.align		8
        /*0018*/ 	.dword	_ZN40_INTERNAL_fa09bb65_4_k_cu_fd782b22_152794cuda3std3__45__cpo3endE
	.align		8
        /*0020*/ 	.dword	_ZN40_INTERNAL_fa09bb65_4_k_cu_fd782b22_152794cuda3std3__45__cpo6cbeginE
	.align		8
        /*0028*/ 	.dword	_ZN40_INTERNAL_fa09bb65_4_k_cu_fd782b22_152794cuda3std3__45__cpo4cendE
	.align		8
        /*0030*/ 	.dword	_ZN40_INTERNAL_fa09bb65_4_k_cu_fd782b22_152794cuda3std3__442_GLOBAL__N__fa09bb65_4_k_cu_fd782b22_152796ignoreE
	.align		8
        /*0038*/ 	.dword	_ZN40_INTERNAL_fa09bb65_4_k_cu_fd782b22_152794cuda3std3__419piecewise_constructE
	.align		8
        /*0040*/ 	.dword	_ZN40_INTERNAL_fa09bb65_4_k_cu_fd782b22_152794cuda3std3__48in_placeE
	.align		8
        /*0048*/ 	.dword	_ZN40_INTERNAL_fa09bb65_4_k_cu_fd782b22_152794cuda3std6ranges3__45__cpo4swapE
	.align		8
        /*0050*/ 	.dword	_ZN40_INTERNAL_fa09bb65_4_k_cu_fd782b22_152794cuda3std6ranges3__45__cpo9iter_moveE
	.align		8
        /*0058*/ 	.dword	_ZN40_INTERNAL_fa09bb65_4_k_cu_fd782b22_152794cute7productE
	.align		8
        /*0060*/ 	.dword	_ZN40_INTERNAL_fa09bb65_4_k_cu_fd782b22_152794cute1_E
	.align		8
        /*0068*/ 	.dword	$str$22
	.align		8
        /*0070*/ 	.dword	$str$23


//--------------------- .text._ZN7cutlass13device_kernelINS_4gemm6kernel13GemmUniversalIN4cute5tupleIJiiiiEEENS1_10collective13CollectiveMmaINS1_34MainloopSm90TmaGmmaWarpSpecializedILi2ENS5_IJNS4_1CILi4EEENSA_ILi1EEESC_EEENS1_35KernelTmaWarpSpecializedCooperativeEEENS5_IJNSA_ILi128EEENSA_ILi256EEESG_EEENS_10bfloat16_tENS5_IJlSC_lEEESJ_SK_NS4_8TiledMMAINS4_8MMA_AtomIJNS4_4SM904GMMA28MMA_64x256x16_F32BF16BF16_SSILNSO_5MajorE0ELSQ_0ELNSO_7ScaleInE1ELSR_1EEEEEENS4_6LayoutINS5_IJNSA_ILi2EEESC_SC_EEENS5_IJSC_NSA_ILi0EEESX_EEEEENS5_IJNS4_10UnderscoreES10_S10_EEEEENS4_13SM90_TMA_LOADENS4_14ComposedLayoutINS4_7SwizzleILi3ELi4ELi3EEENS4_18smem_ptr_flag_bitsILi16EEENSU_INS5_IJNSA_ILi8EEENSA_ILi64EEEEEENS5_IJS1A_SC_EEEEEEEvNS4_8identityENS4_23SM90_TMA_LOAD_MULTICASTES1E_vS1F_EENS_8epilogue10collective6detail29Sm90TmaWarpSpecializedAdapterINS1J_15DefaultEpilogueISJ_SK_SK_NS1I_6thread17LinearCombinationISJ_Li1EffLNS1N_9ScaleType4KindE0ELNS_15FloatRoundStyleE2ESJ_EENS1_15EpilogueDefaultEEEEEvvEEEEvNT_6ParamsE --------------------------
	.section	.text._ZN7cutlass13device_kernelINS_4gemm6kernel13GemmUniversalIN4cute5tupleIJiiiiEEENS1_10collective13CollectiveMmaINS1_34MainloopSm90TmaGmmaWarpSpecializedILi2ENS5_IJNS4_1CILi4EEENSA_ILi1EEESC_EEENS1_35KernelTmaWarpSpecializedCooperativeEEENS5_IJNSA_ILi128EEENSA_ILi256EEESG_EEENS_10bfloat16_tENS5_IJlSC_lEEESJ_SK_NS4_8TiledMMAINS4_8MMA_AtomIJNS4_4SM904GMMA28MMA_64x256x16_F32BF16BF16_SSILNSO_5MajorE0ELSQ_0ELNSO_7ScaleInE1ELSR_1EEEEEENS4_6LayoutINS5_IJNSA_ILi2EEESC_SC_EEENS5_IJSC_NSA_ILi0EEESX_EEEEENS5_IJNS4_10UnderscoreES10_S10_EEEEENS4_13SM90_TMA_LOADENS4_14ComposedLayoutINS4_7SwizzleILi3ELi4ELi3EEENS4_18smem_ptr_flag_bitsILi16EEENSU_INS5_IJNSA_ILi8EEENSA_ILi64EEEEEENS5_IJS1A_SC_EEEEEEEvNS4_8identityENS4_23SM90_TMA_LOAD_MULTICASTES1E_vS1F_EENS_8epilogue10collective6detail29Sm90TmaWarpSpecializedAdapterINS1J_15DefaultEpilogueISJ_SK_SK_NS1I_6thread17LinearCombinationISJ_Li1EffLNS1N_9ScaleType4KindE0ELNS_15FloatRoundStyleE2ESJ_EENS1_15EpilogueDefaultEEEEEvvEEEEvNT_6ParamsE,"ax",@progbits
	.align	128
.text._ZN7cutlass13device_kernelINS_4gemm6kernel13GemmUniversalIN4cute5tupleIJiiiiEEENS1_10collective13CollectiveMmaINS1_34MainloopSm90TmaGmmaWarpSpecializedILi2ENS5_IJNS4_1CILi4EEENSA_ILi1EEESC_EEENS1_35KernelTmaWarpSpecializedCooperativeEEENS5_IJNSA_ILi128EEENSA_ILi256EEESG_EEENS_10bfloat16_tENS5_IJlSC_lEEESJ_SK_NS4_8TiledMMAINS4_8MMA_AtomIJNS4_4SM904GMMA28MMA_64x256x16_F32BF16BF16_SSILNSO_5MajorE0ELSQ_0ELNSO_7ScaleInE1ELSR_1EEEEEENS4_6LayoutINS5_IJNSA_ILi2EEESC_SC_EEENS5_IJSC_NSA_ILi0EEESX_EEEEENS5_IJNS4_10UnderscoreES10_S10_EEEEENS4_13SM90_TMA_LOADENS4_14ComposedLayoutINS4_7SwizzleILi3ELi4ELi3EEENS4_18smem_ptr_flag_bitsILi16EEENSU_INS5_IJNSA_ILi8EEENSA_ILi64EEEEEENS5_IJS1A_SC_EEEEEEEvNS4_8identityENS4_23SM90_TMA_LOAD_MULTICASTES1E_vS1F_EENS_8epilogue10collective6detail29Sm90TmaWarpSpecializedAdapterINS1J_15DefaultEpilogueISJ_SK_SK_NS1I_6thread17LinearCombinationISJ_Li1EffLNS1N_9ScaleType4KindE0ELNS_15FloatRoundStyleE2ESJ_EENS1_15EpilogueDefaultEEEEEvvEEEEvNT_6ParamsE:
        .type           _ZN7cutlass13device_kernelINS_4gemm6kernel13GemmUniversalIN4cute5tupleIJiiiiEEENS1_10collective13CollectiveMmaINS1_34MainloopSm90TmaGmmaWarpSpecializedILi2ENS5_IJNS4_1CILi4EEENSA_ILi1EEESC_EEENS1_35KernelTmaWarpSpecializedCooperativeEEENS5_IJNSA_ILi128EEENSA_ILi256EEESG_EEENS_10bfloat16_tENS5_IJlSC_lEEESJ_SK_NS4_8TiledMMAINS4_8MMA_AtomIJNS4_4SM904GMMA28MMA_64x256x16_F32BF16BF16_SSILNSO_5MajorE0ELSQ_0ELNSO_7ScaleInE1ELSR_1EEEEEENS4_6LayoutINS5_IJNSA_ILi2EEESC_SC_EEENS5_IJSC_NSA_ILi0EEESX_EEEEENS5_IJNS4_10UnderscoreES10_S10_EEEEENS4_13SM90_TMA_LOADENS4_14ComposedLayoutINS4_7SwizzleILi3ELi4ELi3EEENS4_18smem_ptr_flag_bitsILi16EEENSU_INS5_IJNSA_ILi8EEENSA_ILi64EEEEEENS5_IJS1A_SC_EEEEEEEvNS4_8identityENS4_23SM90_TMA_LOAD_MULTICASTES1E_vS1F_EENS_8epilogue10collective6detail29Sm90TmaWarpSpecializedAdapterINS1J_15DefaultEpilogueISJ_SK_SK_NS1I_6thread17LinearCombinationISJ_Li1EffLNS1N_9ScaleType4KindE0ELNS_15FloatRoundStyleE2ESJ_EENS1_15EpilogueDefaultEEEEEvvEEEEvNT_6ParamsE,@function
        .size           _ZN7cutlass13device_kernelINS_4gemm6kernel13GemmUniversalIN4cute5tupleIJiiiiEEENS1_10collective13CollectiveMmaINS1_34MainloopSm90TmaGmmaWarpSpecializedILi2ENS5_IJNS4_1CILi4EEENSA_ILi1EEESC_EEENS1_35KernelTmaWarpSpecializedCooperativeEEENS5_IJNSA_ILi128EEENSA_ILi256EEESG_EEENS_10bfloat16_tENS5_IJlSC_lEEESJ_SK_NS4_8TiledMMAINS4_8MMA_AtomIJNS4_4SM904GMMA28MMA_64x256x16_F32BF16BF16_SSILNSO_5MajorE0ELSQ_0ELNSO_7ScaleInE1ELSR_1EEEEEENS4_6LayoutINS5_IJNSA_ILi2EEESC_SC_EEENS5_IJSC_NSA_ILi0EEESX_EEEEENS5_IJNS4_10UnderscoreES10_S10_EEEEENS4_13SM90_TMA_LOADENS4_14ComposedLayoutINS4_7SwizzleILi3ELi4ELi3EEENS4_18smem_ptr_flag_bitsILi16EEENSU_INS5_IJNSA_ILi8EEENSA_ILi64EEEEEENS5_IJS1A_SC_EEEEEEEvNS4_8identityENS4_23SM90_TMA_LOAD_MULTICASTES1E_vS1F_EENS_8epilogue10collective6detail29Sm90TmaWarpSpecializedAdapterINS1J_15DefaultEpilogueISJ_SK_SK_NS1I_6thread17LinearCombinationISJ_Li1EffLNS1N_9ScaleType4KindE0ELNS_15FloatRoundStyleE2ESJ_EENS1_15EpilogueDefaultEEEEEvvEEEEvNT_6ParamsE,(.L_x_321 - _ZN7cutlass13device_kernelINS_4gemm6kernel13GemmUniversalIN4cute5tupleIJiiiiEEENS1_10collective13CollectiveMmaINS1_34MainloopSm90TmaGmmaWarpSpecializedILi2ENS5_IJNS4_1CILi4EEENSA_ILi1EEESC_EEENS1_35KernelTmaWarpSpecializedCooperativeEEENS5_IJNSA_ILi128EEENSA_ILi256EEESG_EEENS_10bfloat16_tENS5_IJlSC_lEEESJ_SK_NS4_8TiledMMAINS4_8MMA_AtomIJNS4_4SM904GMMA28MMA_64x256x16_F32BF16BF16_SSILNSO_5MajorE0ELSQ_0ELNSO_7ScaleInE1ELSR_1EEEEEENS4_6LayoutINS5_IJNSA_ILi2EEESC_SC_EEENS5_IJSC_NSA_ILi0EEESX_EEEEENS5_IJNS4_10UnderscoreES10_S10_EEEEENS4_13SM90_TMA_LOADENS4_14ComposedLayoutINS4_7SwizzleILi3ELi4ELi3EEENS4_18smem_ptr_flag_bitsILi16EEENSU_INS5_IJNSA_ILi8EEENSA_ILi64EEEEEENS5_IJS1A_SC_EEEEEEEvNS4_8identityENS4_23SM90_TMA_LOAD_MULTICASTES1E_vS1F_EENS_8epilogue10collective6detail29Sm90TmaWarpSpecializedAdapterINS1J_15DefaultEpilogueISJ_SK_SK_NS1I_6thread17LinearCombinationISJ_Li1EffLNS1N_9ScaleType4KindE0ELNS_15FloatRoundStyleE2ESJ_EENS1_15EpilogueDefaultEEEEEvvEEEEvNT_6ParamsE)
        .other          _ZN7cutlass13device_kernelINS_4gemm6kernel13GemmUniversalIN4cute5tupleIJiiiiEEENS1_10collective13CollectiveMmaINS1_34MainloopSm90TmaGmmaWarpSpecializedILi2ENS5_IJNS4_1CILi4EEENSA_ILi1EEESC_EEENS1_35KernelTmaWarpSpecializedCooperativeEEENS5_IJNSA_ILi128EEENSA_ILi256EEESG_EEENS_10bfloat16_tENS5_IJlSC_lEEESJ_SK_NS4_8TiledMMAINS4_8MMA_AtomIJNS4_4SM904GMMA28MMA_64x256x16_F32BF16BF16_SSILNSO_5MajorE0ELSQ_0ELNSO_7ScaleInE1ELSR_1EEEEEENS4_6LayoutINS5_IJNSA_ILi2EEESC_SC_EEENS5_IJSC_NSA_ILi0EEESX_EEEEENS5_IJNS4_10UnderscoreES10_S10_EEEEENS4_13SM90_TMA_LOADENS4_14ComposedLayoutINS4_7SwizzleILi3ELi4ELi3EEENS4_18smem_ptr_flag_bitsILi16EEENSU_INS5_IJNSA_ILi8EEENSA_ILi64EEEEEENS5_IJS1A_SC_EEEEEEEvNS4_8identityENS4_23SM90_TMA_LOAD_MULTICASTES1E_vS1F_EENS_8epilogue10collective6detail29Sm90TmaWarpSpecializedAdapterINS1J_15DefaultEpilogueISJ_SK_SK_NS1I_6thread17LinearCombinationISJ_Li1EffLNS1N_9ScaleType4KindE0ELNS_15FloatRoundStyleE2ESJ_EENS1_15EpilogueDefaultEEEEEvvEEEEvNT_6ParamsE,@"STO_CUDA_ENTRY STV_DEFAULT"
_ZN7cutlass13device_kernelINS_4gemm6kernel13GemmUniversalIN4cute5tupleIJiiiiEEENS1_10collective13CollectiveMmaINS1_34MainloopSm90TmaGmmaWarpSpecializedILi2ENS5_IJNS4_1CILi4EEENSA_ILi1EEESC_EEENS1_35KernelTmaWarpSpecializedCooperativeEEENS5_IJNSA_ILi128EEENSA_ILi256EEESG_EEENS_10bfloat16_tENS5_IJlSC_lEEESJ_SK_NS4_8TiledMMAINS4_8MMA_AtomIJNS4_4SM904GMMA28MMA_64x256x16_F32BF16BF16_SSILNSO_5MajorE0ELSQ_0ELNSO_7ScaleInE1ELSR_1EEEEEENS4_6LayoutINS5_IJNSA_ILi2EEESC_SC_EEENS5_IJSC_NSA_ILi0EEESX_EEEEENS5_IJNS4_10UnderscoreES10_S10_EEEEENS4_13SM90_TMA_LOADENS4_14ComposedLayoutINS4_7SwizzleILi3ELi4ELi3EEENS4_18smem_ptr_flag_bitsILi16EEENSU_INS5_IJNSA_ILi8EEENSA_ILi64EEEEEENS5_IJS1A_SC_EEEEEEEvNS4_8identityENS4_23SM90_TMA_LOAD_MULTICASTES1E_vS1F_EENS_8epilogue10collective6detail29Sm90TmaWarpSpecializedAdapterINS1J_15DefaultEpilogueISJ_SK_SK_NS1I_6thread17LinearCombinationISJ_Li1EffLNS1N_9ScaleType4KindE0ELNS_15FloatRoundStyleE2ESJ_EENS1_15EpilogueDefaultEEEEEvvEEEEvNT_6ParamsE:
[----:B------:R-:W0:Y:S01]  /*0000*/  LDC R1, c[0x0][0x28] ;  /* 0x00000a00ff017b82 */ /* 0x000e220000000800 */
[----:B------:R-:W1:Y:S01]  /*0010*/  S2R R18, SR_TID.X ;  /* 0x0000000000127919 */ /* 0x000e620000002100 */
[----:B------:R-:W-:Y:S01]  /*0020*/  ELECT P0, URZ, PT ;  /* 0x00000000003f782f */ /* 0x000fe20003800000 */
[----:B------:R-:W-:Y:S01]  /*0030*/  BSSY B0, `(.L_x_0) ;  /* 0x000000f000007945 */ /* 0x000fe20003800000 */
[--C-:B-1----:R-:W-:Y:S02]  /*0040*/  SHF.R.U32.HI R0, RZ, 0x5, R18.reuse ;  /* 0x00000005ff007819 */ /* 0x102fe40000011612 */
[----:B------:R-:W-:-:S03]  /*0050*/  SHF.R.U32.HI R3, RZ, 0x7, R18 ;  /* 0x00000007ff037819 */ /* 0x000fc60000011612 */
[----:B------:R-:W1:Y:S04]  /*0060*/  SHFL.IDX PT, R2, R0, RZ, 0x1f ;  /* 0x00001fff00027589 */ /* 0x000e6800000e0000 */
[----:B------:R2:W3:Y:S01]  /*0070*/  SHFL.IDX PT, R5, R3, RZ, 0x1f ;  /* 0x00001fff03057589 */ /* 0x0004e200000e0000 */
[----:B-1----:R-:W-:-:S13]  /*0080*/  ISETP.NE.OR P0, PT, R2, RZ, !P0 ;  /* 0x000000ff0200720c */ /* 0x002fda0004705670 */
[----:B0-23--:R-:W-:Y:S05]  /*0090*/  @P0 BRA `(.L_x_1) ;  /* 0x0000000000200947 */ /* 0x00dfea0003800000 */
[----:B------:R-:W-:Y:S02]  /*00a0*/  ULDC.64 UR4, c[0x0][0x198] ;  /* 0x0000660000047ab9 */ /* 0x000fe40000000a00 */
[----:B------:R-:W-:Y:S02]  /*00b0*/  UIADD3 UR6, UP0, UR4, 0xf0, URZ ;  /* 0x000000f004067890 */ /* 0x000fe4000ff1e03f */
[----:B------:R-:W-:Y:S02]  /*00c0*/  UIADD3 UR4, UP1, UR4, 0x1f0, URZ ;  /* 0x000001f004047890 */ /* 0x000fe4000ff3e03f */
[----:B------:R-:W-:Y:S02]  /*00d0*/  UIADD3.X UR7, URZ, UR5, URZ, UP0, !UPT ;  /* 0x000000053f077290 */ /* 0x000fe400087fe43f */
[----:B------:R-:W-:-:S07]  /*00e0*/  UIADD3.X UR5, URZ, UR5, URZ, UP1, !UPT ;  /* 0x000000053f057290 */ /* 0x000fce0008ffe43f */
[----:B------:R0:W-:Y:S02]  /*00f0*/  UTMACCTL.PF [UR6] ;  /* 0x00000000060079b9 */ /* 0x0001e40008040000 */
[----:B------:R0:W-:Y:S02]  /*0100*/  UTMACCTL.PF [UR4] ;  /* 0x00000000040079b9 */ /* 0x0001e40008040000 */
[----:B0-----:R-:W-:Y:S01]  /*0110*/  NOP ;  /* 0x0000000000007918 */ /* 0x001fe20000000000 */
.L_x_1:
[----:B------:R-:W-:Y:S05]  /*0120*/  BSYNC B0 ;  /* 0x0000000000007941 */ /* 0x000fea0003800000 */
.L_x_0:
[----:B------:R-:W0:Y:S02]  /*0130*/  SHFL.IDX PT, R3, R0, RZ, 0x1f ;  /* 0x00001fff00037589 */ /* 0x000e2400000e0000 */
[----:B0-----:R-:W-:-:S13]  /*0140*/  ISETP.NE.AND P0, PT, R3, RZ, PT ;  /* 0x000000ff0300720c */ /* 0x001fda0003f05270 */
[----:B------:R-:W-:Y:S05]  /*0150*/  @P0 BRA `(.L_x_2) ;  /* 0x0000000000480947 */ /* 0x000fea0003800000 */
[----:B------:R-:W0:Y:S01]  /*0160*/  S2UR UR8, SR_CgaCtaId ;  /* 0x00000000000879c3 */ /* 0x000e220000008800 */
[----:B------:R-:W-:Y:S01]  /*0170*/  UMOV UR4, 0x400 ;  /* 0x0000040000047882 */ /* 0x000fe20000000000 */
[----:B------:R-:W-:Y:S01]  /*0180*/  UMOV UR5, 0x1 ;  /* 0x0000000100057882 */ /* 0x000fe20000000000 */
[----:B------:R-:W-:Y:S01]  /*0190*/  UMOV UR6, 0x8 ;  /* 0x0000000800067882 */ /* 0x000fe20000000000 */
[----:B------:R-:W-:Y:S01]  /*01a0*/  ELECT P0, URZ, PT ;  /* 0x00000000003f782f */ /* 0x000fe20003800000 */
[----:B------:R-:W-:-:S04]  /*01b0*/  UIADD3 UR6, -UR6, 0x100000, URZ ;  /* 0x0010000006067890 */ /* 0x000fc8000fffe13f */
[----:B------:R-:W-:Y:S02]  /*01c0*/  USHF.L.U32 UR7, UR6, 0xb, URZ ;  /* 0x0000000b06077899 */ /* 0x000fe4000800063f */
[----:B------:R-:W-:Y:S02]  /*01d0*/  USHF.L.U32 UR6, UR6, 0x1, URZ ;  /* 0x0000000106067899 */ /* 0x000fe4000800063f */
[----:B0-----:R-:W-:Y:S02]  /*01e0*/  ULEA UR8, UR8, UR4, 0x18 ;  /* 0x0000000408087291 */ /* 0x001fe4000f8ec03f */
[----:B------:R-:W-:-:S04]  /*01f0*/  UIADD3 UR4, -UR5, 0x100000, URZ ;  /* 0x0010000005047890 */ /* 0x000fc8000fffe13f */
[----:B------:R-:W-:Y:S02]  /*0200*/  USHF.L.U32 UR5, UR4, 0xb, URZ ;  /* 0x0000000b04057899 */ /* 0x000fe4000800063f */
[----:B------:R-:W-:Y:S01]  /*0210*/  USHF.L.U32 UR4, UR4, 0x1, URZ ;  /* 0x0000000104047899 */ /* 0x000fe2000800063f */
[----:B------:R-:W0:Y:S11]  /*0220*/  FENCE.VIEW.ASYNC.S ;  /* 0x00000000000073c6 */ /* 0x000e360000000000 */
[----:B0-----:R0:W1:Y:S01]  /*0230*/  SYNCS.EXCH.64 URZ, [UR8], UR4 ;  /* 0x00000004083f75b2 */ /* 0x0010620008000100 */
[----:B------:R0:W2:Y:S01]  /*0240*/  SYNCS.EXCH.64 URZ, [UR8+0x10], UR6 ;  /* 0x00001006083f75b2 */ /* 0x0000a20008000100 */
[----:B------:R0:W3:Y:S01]  /*0250*/  SYNCS.EXCH.64 URZ, [UR8+0x8], UR4 ;  /* 0x00000804083f75b2 */ /* 0x0000e20008000100 */
[----:B------:R0:W4:Y:S01]  /*0260*/  SYNCS.EXCH.64 URZ, [UR8+0x18], UR6 ;  /* 0x00001806083f75b2 */ /* 0x0001220008000100 */
[----:B------:R-:W-:Y:S01]  /*0270*/  NOP ;  /* 0x0000000000007918 */ /* 0x000fe20000000000 */
.L_x_2:
[----:B------:R-:W-:Y:S01]  /*0280*/  SHF.R.S32.HI R7, RZ, 0x1f, R18 ;  /* 0x0000001fff077819 */ /* 0x000fe20000011412 */
[----:B------:R-:W5:Y:S01]  /*0290*/  SHFL.IDX PT, R0, R0, RZ, 0x1f ;  /* 0x00001fff00007589 */ /* 0x000f6200000e0000 */
[----:B0-----:R-:W0:Y:S01]  /*02a0*/  S2UR UR8, SR_CTAID.X ;  /* 0x00000000000879c3 */ /* 0x001e220000002500 */
[----:B------:R-:W-:Y:S02]  /*02b0*/  ELECT P0, URZ, PT ;  /* 0x00000000003f782f */ /* 0x000fe40003800000 */
[----:B------:R-:W-:Y:S01]  /*02c0*/  LEA.HI R7, R7, R18, RZ, 0x7 ;  /* 0x0000001207077211 */ /* 0x000fe200078f38ff */
[----:B------:R-:W1:Y:S01]  /*02d0*/  S2R R4, SR_CTAID.Y ;  /* 0x0000000000047919 */ /* 0x000e620000002600 */
[----:B------:R-:W-:Y:S01]  /*02e0*/  SHF.R.S32.HI R8, RZ, 0x1f, R3 ;  /* 0x0000001fff087819 */ /* 0x000fe20000011403 */
[----:B------:R-:W-:Y:S01]  /*02f0*/  ULDC UR4, c[0x0][0x150] ;  /* 0x0000540000047ab9 */ /* 0x000fe20000000800 */
[----:B------:R-:W-:Y:S01]  /*0300*/  LOP3.LUT R7, R7, 0xffffff80, RZ, 0xc0, !PT ;  /* 0xffffff8007077812 */ /* 0x000fe200078ec0ff */
[----:B------:R-:W-:Y:S01]  /*0310*/  NOP ;  /* 0x0000000000007918 */ /* 0x000fe20000000000 */
[----:B------:R-:W-:Y:S01]  /*0320*/  LEA.HI R8, R8, R3, RZ, 0x2 ;  /* 0x0000000308087211 */ /* 0x000fe200078f10ff */
[----:B------:R-:W2:Y:S01]  /*0330*/  LDC R10, c[0x0][0x144] ;  /* 0x00005100ff0a7b82 */ /* 0x000ea20000000800 */
[----:B------:R-:W-:Y:S01]  /*0340*/  NOP ;  /* 0x0000000000007918 */ /* 0x000fe20000000000 */
[----:B------:R-:W-:Y:S01]  /*0350*/  IMAD.IADD R6, R18, 0x1, -R7 ;  /* 0x0000000112067824 */ /* 0x000fe200078e0a07 */
[----:B------:R-:W-:Y:S01]  /*0360*/  LOP3.LUT R8, R8, 0x3ffffffc, RZ, 0xc0, !PT ;  /* 0x3ffffffc08087812 */ /* 0x000fe200078ec0ff */
[----:B------:R-:W-:Y:S01]  /*0370*/  IMAD.MOV.U32 R22, RZ, RZ, 0x1 ;  /* 0x00000001ff167424 */ /* 0x000fe200078e00ff */
[----:B------:R-:W-:-:S02]  /*0380*/  ISETP.NE.AND P3, PT, R5, RZ, PT ;  /* 0x000000ff0500720c */ /* 0x000fc40003f65270 */
[----:B------:R-:W-:Y:S01]  /*0390*/  SHF.R.S32.HI R7, RZ, 0x1f, R6 ;  /* 0x0000001fff077819 */ /* 0x000fe20000011406 */
[----:B------:R-:W-:Y:S01]  /*03a0*/  IMAD.IADD R8, R3, 0x1, -R8 ;  /* 0x0000000103087824 */ /* 0x000fe200078e0a08 */
[----:B------:R-:W3:Y:S02]  /*03b0*/  LDC R12, c[0x0][0x140] ;  /* 0x00005000ff0c7b82 */ /* 0x000ee40000000800 */
[----:B------:R-:W-:Y:S02]  /*03c0*/  LEA.HI R7, R7, R6, RZ, 0x3 ;  /* 0x0000000607077211 */ /* 0x000fe400078f18ff */
[----:B-----5:R-:W-:Y:S02]  /*03d0*/  ISETP.NE.OR P0, PT, R0, RZ, !P0 ;  /* 0x000000ff0000720c */ /* 0x020fe40004705670 */
[--C-:B------:R-:W-:Y:S02]  /*03e0*/  SHF.R.S32.HI R0, RZ, 0x3, R7.reuse ;  /* 0x00000003ff007819 */ /* 0x100fe40000011407 */
[----:B------:R-:W-:-:S02]  /*03f0*/  SHF.R.S32.HI R7, RZ, 0x1f, R7 ;  /* 0x0000001fff077819 */ /* 0x000fc40000011407 */
[----:B0-----:R-:W-:Y:S02]  /*0400*/  I2FP.F32.U32 R9, UR8 ;  /* 0x0000000800097c45 */ /* 0x001fe40008201000 */
[----:B------:R-:W-:-:S03]  /*0410*/  LEA.HI R7, R7, R0, RZ, 0x2 ;  /* 0x0000000007077211 */ /* 0x000fc600078f10ff */
[----:B------:R-:W-:Y:S01]  /*0420*/  FMUL R9, R9, UR4 ;  /* 0x0000000409097c20 */ /* 0x000fe20008400000 */
[----:B------:R-:W-:Y:S01]  /*0430*/  LOP3.LUT R7, R7, 0xfffffffc, RZ, 0xc0, !PT ;  /* 0xfffffffc07077812 */ /* 0x000fe200078ec0ff */
[----:B------:R-:W-:Y:S01]  /*0440*/  VOTEU.ALL UP0, P0 ;  /* 0x00000000003f7886 */ /* 0x000fe20000000000 */
[----:B-1----:R-:W-:Y:S01]  /*0450*/  I2FP.F32.U32 R11, R4 ;  /* 0x00000004000b7245 */ /* 0x002fe20000201000 */
[----:B------:R-:W-:Y:S01]  /*0460*/  ULDC UR4, c[0x0][0x154] ;  /* 0x0000550000047ab9 */ /* 0x000fe20000000800 */
[----:B------:R-:W-:Y:S01]  /*0470*/  VOTEU.ALL UP1, P0 ;  /* 0x00000000003f7886 */ /* 0x000fe20000020000 */
[----:B------:R-:W-:Y:S01]  /*0480*/  IMAD.IADD R7, R0, 0x1, -R7 ;  /* 0x0000000100077824 */ /* 0x000fe200078e0a07 */
[----:B------:R-:W0:Y:S01]  /*0490*/  F2I.U32.TRUNC.NTZ R9, R9 ;  /* 0x0000000900097305 */ /* 0x000e22000020f000 */
[----:B------:R-:W1:Y:S01]  /*04a0*/  @!UP0 S2UR UR7, SR_CgaCtaId ;  /* 0x00000000000789c3 */ /* 0x000e620000008800 */
[----:B------:R-:W-:Y:S01]  /*04b0*/  @!UP0 UMOV UR6, 0x400 ;  /* 0x0000040000068882 */ /* 0x000fe20000000000 */
[----:B------:R-:W-:Y:S01]  /*04c0*/  IMAD R8, R8, 0x4, R7 ;  /* 0x0000000408087824 */ /* 0x000fe200078e0207 */
[----:B---3--:R-:W-:-:S04]  /*04d0*/  ISETP.EQ.U32.AND P2, PT, R12, 0x1, PT ;  /* 0x000000010c00780c */ /* 0x008fc80003f42070 */
[----:B------:R-:W-:-:S04]  /*04e0*/  SHF.R.S32.HI R3, RZ, 0x1f, R8 ;  /* 0x0000001fff037819 */ /* 0x000fc80000011408 */
[----:B------:R-:W-:Y:S01]  /*04f0*/  LEA.HI R0, R3, R8, RZ, 0x2 ;  /* 0x0000000803007211 */ /* 0x000fe200078f10ff */
[----:B0-----:R-:W-:-:S03]  /*0500*/  IMAD.MOV R7, RZ, RZ, -R9 ;  /* 0x000000ffff077224 */ /* 0x001fc600078e0a09 */
[----:B------:R-:W-:Y:S01]  /*0510*/  LOP3.LUT R9, R0, 0xfffffffc, RZ, 0xc0, !PT ;  /* 0xfffffffc00097812 */ /* 0x000fe200078ec0ff */
[----:B--2---:R-:W-:Y:S02]  /*0520*/  IMAD R3, R10, R7, UR8 ;  /* 0x000000080a037e24 */ /* 0x004fe4000f8e0207 */
[----:B------:R-:W-:Y:S02]  /*0530*/  FMUL R10, R11, UR4 ;  /* 0x000000040b0a7c20 */ /* 0x000fe40008400000 */
[C---:B------:R-:W-:Y:S01]  /*0540*/  IMAD.IADD R0, R8.reuse, 0x1, -R9 ;  /* 0x0000000108007824 */ /* 0x040fe200078e0a09 */
[----:B------:R-:W0:Y:S01]  /*0550*/  LDC R7, c[0x0][0x148] ;  /* 0x00005200ff077b82 */ /* 0x000e220000000800 */
[----:B------:R-:W-:Y:S01]  /*0560*/  SHF.R.S32.HI R9, RZ, 0x1f, R2 ;  /* 0x0000001fff097819 */ /* 0x000fe20000011402 */
[----:B------:R-:W-:Y:S01]  /*0570*/  IMAD.SHL.U32 R11, R8, 0x4, RZ ;  /* 0x00000004080b7824 */ /* 0x000fe200078e00ff */
[----:B------:R-:W-:Y:S01]  /*0580*/  UMOV UR4, 0x20 ;  /* 0x0000002000047882 */ /* 0x000fe20000000000 */
[----:B------:R-:W-:Y:S01]  /*0590*/  ISETP.NE.AND P4, PT, R0, R3, PT ;  /* 0x000000030000720c */ /* 0x000fe20003f85270 */
[----:B------:R-:W2:Y:S01]  /*05a0*/  F2I.U32.TRUNC.NTZ R10, R10 ;  /* 0x0000000a000a7305 */ /* 0x000ea2000020f000 */
[----:B------:R-:W-:Y:S01]  /*05b0*/  LEA.HI R9, R9, R2, RZ, 0x2 ;  /* 0x0000000209097211 */ /* 0x000fe200078f10ff */
[----:B------:R-:W-:-:S04]  /*05c0*/  @!UP0 UIADD3 UR4, -UR4, 0x100000, URZ ;  /* 0x0010000004048890 */ /* 0x000fc8000fffe13f */
[----:B------:R-:W-:Y:S02]  /*05d0*/  @!UP0 USHF.L.U32 UR5, UR4, 0xb, URZ ;  /* 0x0000000b04058899 */ /* 0x000fe4000800063f */
[----:B------:R-:W-:Y:S01]  /*05e0*/  @!UP0 USHF.L.U32 UR4, UR4, 0x1, URZ ;  /* 0x0000000104048899 */ /* 0x000fe2000800063f */
[----:B------:R-:W-:Y:S01]  /*05f0*/  LOP3.LUT R152, R8, 0xc, R11, 0x78, !PT ;  /* 0x0000000c08987812 */ /* 0x000fe200078e780b */
[----:B-1----:R-:W-:Y:S01]  /*0600*/  @!UP0 ULEA UR6, UR7, UR6, 0x18 ;  /* 0x0000000607068291 */ /* 0x002fe2000f8ec03f */
[----:B------:R-:W-:Y:S01]  /*0610*/  LOP3.LUT R9, R9, 0xfffffffc, RZ, 0xc0, !PT ;  /* 0xfffffffc09097812 */ /* 0x000fe200078ec0ff */
[----:B------:R-:W-:Y:S01]  /*0620*/  VOTEU.ALL UP0, P0 ;  /* 0x00000000003f7886 */ /* 0x000fe20000000000 */
[----:B------:R-:W-:Y:S01]  /*0630*/  LOP3.LUT P0, RZ, R6, 0x7, RZ, 0xc0, !PT ;  /* 0x0000000706ff7812 */ /* 0x000fe2000780c0ff */
[----:B------:R-:W-:Y:S02]  /*0640*/  VIADD R6, R5, 0xffffffff ;  /* 0xffffffff05067836 */ /* 0x000fe40000000000 */
[----:B------:R-:W-:Y:S01]  /*0650*/  IMAD.IADD R0, R2, 0x1, -R9 ;  /* 0x0000000102007824 */ /* 0x000fe200078e0a09 */
[----:B------:R-:W-:-:S02]  /*0660*/  ISETP.LT.U32.AND P0, PT, R152, 0x4, !P0 ;  /* 0x000000049800780c */ /* 0x000fc40004701070 */
[----:B------:R-:W-:Y:S01]  /*0670*/  @P4 SHF.R.S32.HI R9, RZ, 0x1f, R152 ;  /* 0x0000001fff094819 */ /* 0x000fe20000011498 */
[----:B--2---:R-:W-:Y:S01]  /*0680*/  IMAD.MOV R24, RZ, RZ, -R10 ;  /* 0x000000ffff187224 */ /* 0x004fe200078e0a0a */
[C---:B------:R-:W-:Y:S01]  /*0690*/  ISETP.NE.AND P1, PT, R0.reuse, 0x3, PT ;  /* 0x000000030000780c */ /* 0x040fe20003f25270 */
[----:B------:R-:W1:Y:S02]  /*06a0*/  FENCE.VIEW.ASYNC.S ;  /* 0x00000000000073c6 */ /* 0x000e640000000000 */
[----:B-1----:R1:W2:Y:S01]  /*06b0*/  @!UP0 SYNCS.EXCH.64 URZ, [UR6+0x30], UR4 ;  /* 0x00003004063f85b2 */ /* 0x0022a20008000100 */
[----:B------:R-:W-:Y:S01]  /*06c0*/  @P4 LEA.HI R9, R9, R152, RZ, 0x2 ;  /* 0x0000009809094211 */ /* 0x000fe200078f10ff */
[----:B0-----:R-:W-:Y:S01]  /*06d0*/  IMAD R2, R7, R24, R4 ;  /* 0x0000001807027224 */ /* 0x001fe200078e0204 */
[----:B------:R-:W-:Y:S02]  /*06e0*/  ISETP.EQ.OR P1, PT, R0, RZ, !P1 ;  /* 0x000000ff0000720c */ /* 0x000fe40004f22670 */
[----:B------:R-:W-:-:S02]  /*06f0*/  @P4 SHF.R.S32.HI R9, RZ, 0x2, R9 ;  /* 0x00000002ff094819 */ /* 0x000fc40000011409 */
[----:B------:R-:W-:Y:S02]  /*0700*/  ISETP.EQ.AND P1, PT, R5, RZ, P1 ;  /* 0x000000ff0500720c */ /* 0x000fe40000f22270 */
[----:B------:R-:W-:Y:S02]  /*0710*/  @P4 ISETP.NE.AND P5, PT, R9, R2, PT ;  /* 0x000000020900420c */ /* 0x000fe40003fa5270 */
[----:B------:R-:W-:Y:S02]  /*0720*/  ISETP.GE.U32.AND P6, PT, R6, 0x2, PT ;  /* 0x000000020600780c */ /* 0x000fe40003fc6070 */
[----:B------:R-:W-:Y:S02]  /*0730*/  SEL R9, RZ, 0x1, !P0 ;  /* 0x00000001ff097807 */ /* 0x000fe40004000000 */
[----:B------:R-:W-:Y:S01]  /*0740*/  @P4 SEL R22, RZ, 0x1, P5 ;  /* 0x00000001ff164807 */ /* 0x000fe20002800000 */
[----:B------:R1:W0:Y:S01]  /*0750*/  @!UP1 SYNCS.EXCH.64 URZ, [UR6+0x38], UR4 ;  /* 0x00003804063f95b2 */ /* 0x0002220008000100 */
[----:B------:R-:W-:Y:S01]  /*0760*/  SEL R19, RZ, 0x1, !P1 ;  /* 0x00000001ff137807 */ /* 0x000fe20004800000 */
[----:B------:R-:W-:Y:S01]  /*0770*/  NOP ;  /* 0x0000000000007918 */ /* 0x000fe20000000000 */
[----:B------:R-:W-:-:S02]  /*0780*/  LOP3.LUT R22, R22, R9, RZ, 0xc0, !PT ;  /* 0x0000000916167212 */ /* 0x000fc400078ec0ff */
[----:B------:R-:W-:Y:S01]  /*0790*/  SEL R19, R19, 0x2, P6 ;  /* 0x0000000213137807 */ /* 0x000fe20003000000 */
[----:B-12---:R-:W-:Y:S06]  /*07a0*/  @!P2 BRA `(.L_x_3) ;  /* 0x000000000008a947 */ /* 0x006fec0003800000 */
[----:B0---4-:R-:W-:Y:S01]  /*07b0*/  UCGABAR_ARV ;  /* 0x00000000000079c7 */ /* 0x011fe20008000000 */
[----:B------:R-:W-:Y:S05]  /*07c0*/  BRA `(.L_x_4) ;  /* 0x0000000000047947 */ /* 0x000fea0003800000 */
.L_x_3:
[----:B0---4-:R-:W-:Y:S01]  /*07d0*/  NOP ;  /* 0x0000000000007918 */ /* 0x011fe20000000000 */
.L_x_4:
[----:B------:R-:W0:Y:S01]  /*07e0*/  LDC R2, c[0x0][0x65c] ;  /* 0x00019700ff027b82 */ /* 0x000e220000000800 */
[----:B------:R-:W-:Y:S02]  /*07f0*/  IMAD.U32 R8, RZ, RZ, UR8 ;  /* 0x00000008ff087e24 */ /* 0x000fe4000f8e00ff */
[----:B------:R-:W-:Y:S01]  /*0800*/  IMAD.MOV.U32 R9, RZ, RZ, RZ ;  /* 0x000000ffff097224 */ /* 0x000fe200078e00ff */
[----:B0-----:R-:W-:-:S04]  /*0810*/  ISETP.NE.AND P1, PT, R2, 0x1, PT ;  /* 0x000000010200780c */ /* 0x001fc80003f25270 */
[----:B------:R-:W-:-:S09]  /*0820*/  P2R R5, PR, RZ, 0x2 ;  /* 0x00000002ff057803 */ /* 0x000fd20000000000 */
[----:B------:R-:W0:Y:S01]  /*0830*/  @P1 LDC R17, c[0x0][0x10] ;  /* 0x00000400ff111b82 */ /* 0x000e220000000800 */
[----:B------:R-:W-:Y:S02]  /*0840*/  @P1 IMAD.MOV.U32 R5, RZ, RZ, RZ ;  /* 0x000000ffff051224 */ /* 0x000fe400078e00ff */
[----:B------:R-:W-:-:S05]  /*0850*/  @P1 IMAD.MOV.U32 R13, RZ, RZ, RZ ;  /* 0x000000ffff0d1224 */ /* 0x000fca00078e00ff */
[----:B------:R-:W1:Y:S01]  /*0860*/  @!P1 LDC R11, c[0x0][0xc] ;  /* 0x00000300ff0b9b82 */ /* 0x000e620000000800 */
[----:B0-----:R-:W-:-:S04]  /*0870*/  @P1 IMAD.WIDE.U32 R16, R17, UR8, R4 ;  /* 0x0000000811101c25 */ /* 0x001fc8000f8e0004 */
[----:B------:R-:W-:Y:S02]  /*0880*/  @P1 IMAD.IADD R17, R17, 0x1, R13 ;  /* 0x0000000111111824 */ /* 0x000fe400078e020d */
[----:B-1----:R-:W-:-:S04]  /*0890*/  @!P1 IMAD.WIDE.U32 R8, R4, R11, R8 ;  /* 0x0000000b04089225 */ /* 0x002fc800078e0008 */
[----:B------:R-:W-:Y:S02]  /*08a0*/  @!P1 IMAD.MOV.U32 R16, RZ, RZ, R8 ;  /* 0x000000ffff109224 */ /* 0x000fe400078e0008 */
[----:B------:R-:W-:Y:S01]  /*08b0*/  @!P1 IMAD.MOV.U32 R17, RZ, RZ, R9 ;  /* 0x000000ffff119224 */ /* 0x000fe200078e0009 */
[----:B------:R-:W-:Y:S06]  /*08c0*/  @!P2 BRA `(.L_x_5) ;  /* 0x00000000000ca947 */ /* 0x000fec0003800000 */
[----:B------:R-:W-:Y:S01]  /*08d0*/  UCGABAR_WAIT ;  /* 0x0000000000007dc7 */ /* 0x000fe20008000000 */
[----:B------:R-:W-:Y:S01]  /*08e0*/  CCTL.IVALL ;  /* 0x00000000ff00798f */ /* 0x000fe20002000000 */
[----:B------:R-:W-:Y:S05]  /*08f0*/  BRA `(.L_x_6) ;  /* 0x0000000000047947 */ /* 0x000fea0003800000 */
.L_x_5:
[----:B------:R-:W-:Y:S06]  /*0900*/  BAR.SYNC.DEFER_BLOCKING 0x0 ;  /* 0x0000000000007b1d */ /* 0x000fec0000010000 */
.L_x_6:
[----:B------:R-:W-:Y:S05]  /*0910*/  @!P3 BRA `(.L_x_7) ;  /* 0x0000009c0064b947 */ /* 0x000fea0003800000 */
[----:B------:R-:W-:-:S13]  /*0920*/  ISETP.GT.U32.AND P0, PT, R6, 0x1, PT ;  /* 0x000000010600780c */ /* 0x000fda0003f04070 */
[----:B------:R-:W-:Y:S05]  /*0930*/  @P0 EXIT ;  /* 0x000000000000094d */ /* 0x000fea0003800000 */
[----:B------:R-:W-:Y:S01]  /*0940*/  ULDC.64 UR4, c[0x0][0x650] ;  /* 0x0001940000047ab9 */ /* 0x000fe20000000a00 */
[----:B------:R-:W-:Y:S01]  /*0950*/  PRMT R0, RZ, 0x7610, R0 ;  /* 0x00007610ff007816 */ /* 0x000fe20000000000 */
[----:B------:R-:W-:Y:S01]  /*0960*/  IMAD.MOV.U32 R154, RZ, RZ, -0x1 ;  /* 0xffffffffff9a7424 */ /* 0x000fe200078e00ff */
[----:B------:R-:W-:Y:S01]  /*0970*/  ISETP.GE.U32.AND P0, PT, R16, UR4, PT ;  /* 0x0000000410007c0c */ /* 0x000fe2000bf06070 */
[----:B------:R-:W-:Y:S02]  /*0980*/  IMAD.MOV.U32 R153, RZ, RZ, -0x1 ;  /* 0xffffffffff997424 */ /* 0x000fe400078e00ff */
[----:B------:R-:W-:Y:S01]  /*0990*/  IMAD.MOV.U32 R23, RZ, RZ, -0x1 ;  /* 0xffffffffff177424 */ /* 0x000fe200078e00ff */
[----:B------:R-:W-:-:S13]  /*09a0*/  ISETP.GE.U32.AND.EX P0, PT, R17, UR5, PT, P0 ;  /* 0x0000000511007c0c */ /* 0x000fda000bf06100 */
[----:B------:R-:W-:Y:S05]  /*09b0*/  @P0 BRA `(.L_x_8) ;  /* 0x00000004002c0947 */ /* 0x000fea0003800000 */
[----:B------:R-:W0:Y:S01]  /*09c0*/  LDC.64 R20, c[0x0][0x628] ;  /* 0x00018a00ff147b82 */ /* 0x000e220000000a00 */
[----:B------:R-:W-:Y:S02]  /*09d0*/  IMAD.MOV.U32 R8, RZ, RZ, R16 ;  /* 0x000000ffff087224 */ /* 0x000fe400078e0010 */
[----:B------:R-:W-:-:S05]  /*09e0*/  IMAD.MOV.U32 R9, RZ, RZ, R17 ;  /* 0x000000ffff097224 */ /* 0x000fca00078e0011 */
[----:B------:R-:W1:Y:S08]  /*09f0*/  LDC R0, c[0x0][0x630] ;  /* 0x00018c00ff007b82 */ /* 0x000e700000000800 */
[----:B------:R-:W2:Y:S01]  /*0a00*/  LDC.64 R26, c[0x0][0x620] ;  /* 0x00018800ff1a7b82 */ /* 0x000ea20000000a00 */
[----:B0-----:R-:W-:-:S04]  /*0a10*/  ISETP.NE.U32.AND P0, PT, R20, RZ, PT ;  /* 0x000000ff1400720c */ /* 0x001fc80003f05070 */
[----:B------:R-:W-:-:S13]  /*0a20*/  ISETP.NE.AND.EX P0, PT, R21, RZ, PT, P0 ;  /* 0x000000ff1500720c */ /* 0x000fda0003f05300 */
[----:B-12---:R-:W-:Y:S05]  /*0a30*/  @!P0 BRA `(.L_x_9) ;  /* 0x0000000000288947 */ /* 0x006fea0003800000 */
[----:B------:R-:W0:Y:S02]  /*0a40*/  LDC R13, c[0x0][0x634] ;  /* 0x00018d00ff0d7b82 */ /* 0x000e240000000800 */
[----:B0-----:R-:W-:-:S05]  /*0a50*/  IADD3 R13, P0, R16, R13, RZ ;  /* 0x0000000d100d7210 */ /* 0x001fca0007f1e0ff */
[----:B------:R-:W-:-:S04]  /*0a60*/  IMAD.X R15, RZ, RZ, R17, P0 ;  /* 0x000000ffff0f7224 */ /* 0x000fc800000e0611 */
[----:B------:R-:W-:-:S04]  /*0a70*/  IMAD.WIDE.U32 R8, R15, R20, RZ ;  /* 0x000000140f087225 */ /* 0x000fc800078e00ff */
[----:B------:R-:W-:-:S04]  /*0a80*/  IMAD.WIDE.U32 R10, P0, R13, R21, R8 ;  /* 0x000000150d0a7225 */ /* 0x000fc80007800008 */
[----:B------:R-:W-:-:S04]  /*0a90*/  IMAD.WIDE.U32 R8, R13, R20, RZ ;  /* 0x000000140d087225 */ /* 0x000fc800078e00ff */
[----:B------:R-:W-:Y:S01]  /*0aa0*/  IMAD.X R13, RZ, RZ, RZ, P0 ;  /* 0x000000ffff0d7224 */ /* 0x000fe200000e06ff */
[----:B------:R-:W-:Y:S01]  /*0ab0*/  IADD3 RZ, P0, R9, R10, RZ ;  /* 0x0000000a09ff7210 */ /* 0x000fe20007f1e0ff */
[----:B------:R-:W-:-:S04]  /*0ac0*/  IMAD.MOV.U32 R12, RZ, RZ, R11 ;  /* 0x000000ffff0c7224 */ /* 0x000fc800078e000b */
[----:B------:R-:W-:-:S08]  /*0ad0*/  IMAD.WIDE.U32.X R8, R15, R21, R12, P0 ;  /* 0x000000150f087225 */ /* 0x000fd000000e040c */
.L_x_9:
[----:B------:R-:W0:Y:S01]  /*0ae0*/  LDC.64 R20, c[0x0][0x640] ;  /* 0x00019000ff147b82 */ /* 0x000e220000000a00 */
[--C-:B------:R-:W-:Y:S01]  /*0af0*/  SHF.R.U64 R28, R8, R0, R9.reuse ;  /* 0x00000000081c7219 */ /* 0x100fe20000001209 */
[----:B------:R-:W-:Y:S01]  /*0b00*/  IMAD R30, R7, R24, R4 ;  /* 0x00000018071e7224 */ /* 0x000fe200078e0204 */
[----:B------:R-:W-:Y:S01]  /*0b10*/  SHF.R.U32.HI R0, RZ, R0, R9 ;  /* 0x00000000ff007219 */ /* 0x000fe20000011609 */
[----:B------:R-:W-:Y:S01]  /*0b20*/  IMAD.MOV.U32 R23, RZ, RZ, 0x1 ;  /* 0x00000001ff177424 */ /* 0x000fe200078e00ff */
[----:B------:R-:W-:-:S03]  /*0b30*/  IADD3 R5, P0, RZ, -R28, RZ ;  /* 0x8000001cff057210 */ /* 0x000fc60007f1e0ff */
[----:B------:R-:W1:Y:S02]  /*0b40*/  LDC R6, c[0x0][0x618] ;  /* 0x00018600ff067b82 */ /* 0x000e640000000800 */
[----:B------:R-:W-:-:S04]  /*0b50*/  IMAD.X R9, RZ, RZ, ~R0, P0 ;  /* 0x000000ffff097224 */ /* 0x000fc800000e0e00 */
[-C--:B------:R-:W-:Y:S02]  /*0b60*/  IMAD R0, R9, R26.reuse, RZ ;  /* 0x0000001a09007224 */ /* 0x080fe400078e02ff */
[----:B------:R-:W2:Y:S01]  /*0b70*/  LDC R11, c[0x0][0x608] ;  /* 0x00018200ff0b7b82 */ /* 0x000ea20000000800 */
[----:B------:R-:W-:-:S04]  /*0b80*/  IMAD.WIDE.U32 R8, R5, R26, R16 ;  /* 0x0000001a05087225 */ /* 0x000fc800078e0010 */
[----:B------:R-:W-:-:S03]  /*0b90*/  IMAD R5, R5, R27, R0 ;  /* 0x0000001b05057224 */ /* 0x000fc600078e0200 */
[----:B------:R-:W3:Y:S01]  /*0ba0*/  LDC R12, c[0x0][0x658] ;  /* 0x00019600ff0c7b82 */ /* 0x000ee20000000800 */
[----:B0-----:R-:W-:Y:S01]  /*0bb0*/  ISETP.NE.U32.AND P0, PT, R20, RZ, PT ;  /* 0x000000ff1400720c */ /* 0x001fe20003f05070 */
[----:B------:R-:W-:Y:S02]  /*0bc0*/  IMAD.IADD R5, R9, 0x1, R5 ;  /* 0x0000000109057824 */ /* 0x000fe400078e0205 */
[----:B------:R-:W-:Y:S01]  /*0bd0*/  IMAD.MOV.U32 R9, RZ, RZ, -0x1 ;  /* 0xffffffffff097424 */ /* 0x000fe200078e00ff */
[----:B------:R-:W-:-:S03]  /*0be0*/  ISETP.NE.AND.EX P0, PT, R21, RZ, PT, P0 ;  /* 0x000000ff1500720c */ /* 0x000fc60003f05300 */
[----:B------:R-:W0:Y:S01]  /*0bf0*/  LDC R15, c[0x0][0x600] ;  /* 0x00018000ff0f7b82 */ /* 0x000e220000000800 */
[-CC-:B-1----:R-:W-:Y:S02]  /*0c00*/  SHF.R.U64 R13, R8, R6.reuse, R5.reuse ;  /* 0x00000006080d7219 */ /* 0x182fe40000001205 */
[----:B------:R-:W-:-:S05]  /*0c10*/  SHF.R.U32.HI R0, RZ, R6, R5 ;  /* 0x00000006ff007219 */ /* 0x000fca0000011605 */
[----:B------:R-:W1:Y:S01]  /*0c20*/  LDC R14, c[0x0][0x648] ;  /* 0x00019200ff0e7b82 */ /* 0x000e620000000800 */
[-CC-:B--2---:R-:W-:Y:S02]  /*0c30*/  SHF.R.U64 R27, R13, R11.reuse, R0.reuse ;  /* 0x0000000b0d1b7219 */ /* 0x184fe40000001200 */
[----:B------:R-:W-:-:S05]  /*0c40*/  SHF.R.U32.HI R5, RZ, R11, R0 ;  /* 0x0000000bff057219 */ /* 0x000fca0000011600 */
[----:B------:R-:W2:Y:S01]  /*0c50*/  LDC R26, c[0x0][0x638] ;  /* 0x00018e00ff1a7b82 */ /* 0x000ea20000000800 */
[-CC-:B---3--:R-:W-:Y:S02]  /*0c60*/  SHF.R.U64 R24, R27, R12.reuse, R5.reuse ;  /* 0x0000000c1b187219 */ /* 0x188fe40000001205 */
[-C--:B------:R-:W-:Y:S02]  /*0c70*/  SHF.L.U32 R0, R9, R12.reuse, RZ ;  /* 0x0000000c09007219 */ /* 0x080fe400000006ff */
[----:B------:R-:W-:Y:S01]  /*0c80*/  SHF.R.U32.HI R5, RZ, R12, R5 ;  /* 0x0000000cff057219 */ /* 0x000fe20000011605 */
[----:B------:R-:W-:Y:S01]  /*0c90*/  IMAD.MOV.U32 R4, RZ, RZ, R24 ;  /* 0x000000ffff047224 */ /* 0x000fe200078e0018 */
[----:B------:R-:W-:Y:S01]  /*0ca0*/  LOP3.LUT R10, RZ, R0, RZ, 0x33, !PT ;  /* 0x00000000ff0a7212 */ /* 0x000fe200078e33ff */
[----:B------:R-:W3:Y:S01]  /*0cb0*/  LDC R25, c[0x0][0x610] ;  /* 0x00018400ff197b82 */ /* 0x000ee20000000800 */
[----:B------:R-:W-:Y:S05]  /*0cc0*/  @!P0 BRA `(.L_x_10) ;  /* 0x0000000000288947 */ /* 0x000fea0003800000 */
[----:B------:R-:W4:Y:S02]  /*0cd0*/  LDC R9, c[0x0][0x64c] ;  /* 0x00019300ff097b82 */ /* 0x000f240000000800 */
[----:B----4-:R-:W-:-:S05]  /*0ce0*/  IADD3 R9, P0, R24, R9, RZ ;  /* 0x0000000918097210 */ /* 0x010fca0007f1e0ff */
        /* <DEDUP_REMOVED lines=8> */
.L_x_10:
[----:B-1----:R-:W-:Y:S01]  /*0d70*/  SHF.R.U64 R4, R4, R14, R5 ;  /* 0x0000000e04047219 */ /* 0x002fe20000001205 */
[----:B0-----:R-:W-:Y:S01]  /*0d80*/  VIADD R6, R15, 0xffffffff ;  /* 0xffffffff0f067836 */ /* 0x001fe20000000000 */
[----:B------:R-:W-:Y:S01]  /*0d90*/  SHF.L.U32 R0, R23, R12, RZ ;  /* 0x0000000c17007219 */ /* 0x000fe200000006ff */
[----:B------:R-:W-:Y:S01]  /*0da0*/  IMAD.MOV.U32 R23, RZ, RZ, R28 ;  /* 0x000000ffff177224 */ /* 0x000fe200078e001c */
[----:B------:R-:W-:Y:S01]  /*0db0*/  LOP3.LUT R5, R27, R10, RZ, 0xc0, !PT ;  /* 0x0000000a1b057212 */ /* 0x000fe200078ec0ff */
[----:B------:R-:W-:Y:S01]  /*0dc0*/  IMAD.MOV R7, RZ, RZ, -R4 ;  /* 0x000000ffff077224 */ /* 0x000fe200078e0a04 */
[----:B------:R-:W-:Y:S02]  /*0dd0*/  SEL R3, R3, R30, !P1 ;  /* 0x0000001e03037207 */ /* 0x000fe40004800000 */
[----:B------:R-:W-:Y:S01]  /*0de0*/  LOP3.LUT R6, R13, R6, RZ, 0xc0, !PT ;  /* 0x000000060d067212 */ /* 0x000fe200078ec0ff */
[----:B------:R-:W-:Y:S02]  /*0df0*/  IMAD R4, R0, R4, R5 ;  /* 0x0000000400047224 */ /* 0x000fe400078e0205 */
[----:B--2---:R-:W-:-:S02]  /*0e00*/  IMAD R0, R7, R26, R24 ;  /* 0x0000001a07007224 */ /* 0x004fc400078e0218 */
[----:B---3--:R-:W-:Y:S02]  /*0e10*/  IMAD R3, R4, R25, R3 ;  /* 0x0000001904037224 */ /* 0x008fe400078e0203 */
[----:B------:R-:W-:Y:S02]  /*0e20*/  IMAD R154, R0, R15, R6 ;  /* 0x0000000f009a7224 */ /* 0x000fe400078e0206 */
[----:B------:R-:W-:-:S03]  /*0e30*/  IMAD.MOV.U32 R4, RZ, RZ, 0x1 ;  /* 0x00000001ff047424 */ /* 0x000fc600078e00ff */
[----:B------:R-:W-:Y:S02]  /*0e40*/  SEL R153, R154, R3, !P1 ;  /* 0x000000039a997207 */ /* 0x000fe40004800000 */
[----:B------:R-:W-:Y:S02]  /*0e50*/  PRMT R0, R4, 0x7610, R0 ;  /* 0x0000761004007816 */ /* 0x000fe40000000000 */
[----:B------:R-:W-:-:S07]  /*0e60*/  SEL R154, R3, R154, !P1 ;  /* 0x0000009a039a7207 */ /* 0x000fce0004800000 */
.L_x_8:
[----:B------:R-:W-:-:S08]  /*0e70*/  NOP ;  /* 0x0000000000007918 */ /* 0x000fd00000000000 */
[----:B------:R-:W0:Y:S02]  /*0e80*/  USETMAXREG.TRY_ALLOC.CTAPOOL UP0, 0xe8 ;  /* 0x000000e8000079c8 */ /* 0x000e240008000600 */
[----:B0-----:R-:W-:-:S13]  /*0e90*/  PLOP3.LUT P0, PT, PT, PT, UP0, 0x80, 0x0 ;  /* 0x000000000000781c */ /* 0x001fda0003f0f008 */
[----:B------:R-:W-:Y:S05]  /*0ea0*/  @!P0 BRA `(.L_x_8) ;  /* 0xfffffffc00f08947 */ /* 0x000fea000383ffff */
[----:B------:R-:W-:Y:S01]  /*0eb0*/  ULDC.64 UR4, c[0x0][0x598] ;  /* 0x0001660000047ab9 */ /* 0x000fe20000000a00 */
[----:B------:R-:W-:Y:S01]  /*0ec0*/  ULDC.64 UR36, c[0x0][0x208] ;  /* 0x0000820000247ab9 */ /* 0x000fe20000000a00 */
[----:B------:R-:W-:-:S04]  /*0ed0*/  ISETP.NE.U32.AND P0, PT, RZ, UR4, PT ;  /* 0x00000004ff007c0c */ /* 0x000fc8000bf05070 */
[----:B------:R-:W-:-:S13]  /*0ee0*/  ISETP.NE.AND.EX P0, PT, RZ, UR5, PT, P0 ;  /* 0x00000005ff007c0c */ /* 0x000fda000bf05300 */
[----:B------:R-:W-:Y:S05]  /*0ef0*/  @!P0 BRA `(.L_x_11) ;  /* 0x00000000001c8947 */ /* 0x000fea0003800000 */
[----:B------:R-:W0:Y:S02]  /*0f00*/  LDC.64 R4, c[0x0][0x598] ;  /* 0x00016600ff047b82 */ /* 0x000e240000000a00 */
[----:B0-----:R-:W2:Y:S02]  /*0f10*/  LDG.E.64 R4, desc[UR36][R4.64] ;  /* 0x0000002404047981 */ /* 0x001ea4000c1e1b00 */
[----:B--2---:R-:W-:-:S04]  /*0f20*/  ISETP.NE.U32.AND P0, PT, R4, RZ, PT ;  /* 0x000000ff0400720c */ /* 0x004fc80003f05070 */
[----:B------:R-:W-:-:S13]  /*0f30*/  ISETP.NE.AND.EX P0, PT, R5, RZ, PT, P0 ;  /* 0x000000ff0500720c */ /* 0x000fda0003f05300 */
[----:B------:R-:W-:Y:S05]  /*0f40*/  @!P0 BRA `(.L_x_11) ;  /* 0x0000000000088947 */ /* 0x000fea0003800000 */
[----:B------:R0:W5:Y:S01]  /*0f50*/  LD.E R155, desc[UR36][R4.64] ;  /* 0x00000024049b7980 */ /* 0x000162000c101900 */
[----:B------:R-:W-:Y:S05]  /*0f60*/  BRA `(.L_x_12) ;  /* 0x0000000000247947 */ /* 0x000fea0003800000 */
.L_x_11:
[----:B------:R-:W-:Y:S02]  /*0f70*/  ULDC.64 UR4, c[0x0][0x588] ;  /* 0x0001620000047ab9 */ /* 0x000fe40000000a00 */
[----:B------:R-:W-:-:S04]  /*0f80*/  ISETP.NE.U32.AND P0, PT, RZ, UR4, PT ;  /* 0x00000004ff007c0c */ /* 0x000fc8000bf05070 */
[----:B------:R-:W-:-:S13]  /*0f90*/  ISETP.NE.AND.EX P0, PT, RZ, UR5, PT, P0 ;  /* 0x00000005ff007c0c */ /* 0x000fda000bf05300 */
[----:B------:R-:W-:Y:S05]  /*0fa0*/  @!P0 BRA `(.L_x_13) ;  /* 0x00000000000c8947 */ /* 0x000fea0003800000 */
[----:B------:R-:W0:Y:S02]  /*0fb0*/  LDC.64 R4, c[0x0][0x588] ;  /* 0x00016200ff047b82 */ /* 0x000e240000000a00 */
[----:B0-----:R1:W5:Y:S01]  /*0fc0*/  LDG.E R155, desc[UR36][R4.64] ;  /* 0x00000024049b7981 */ /* 0x001362000c1e1900 */
[----:B------:R-:W-:Y:S05]  /*0fd0*/  BRA `(.L_x_12) ;  /* 0x0000000000087947 */ /* 0x000fea0003800000 */
.L_x_13:
[----:B------:R-:W-:Y:S02]  /*0fe0*/  ULDC UR4, c[0x0][0x580] ;  /* 0x0001600000047ab9 */ /* 0x000fe40000000800 */
[----:B------:R-:W-:-:S07]  /*0ff0*/  IMAD.U32 R155, RZ, RZ, UR4 ;  /* 0x00000004ff9b7e24 */ /* 0x000fce000f8e00ff */
.L_x_12:
[----:B------:R-:W-:Y:S02]  /*1000*/  ULDC.64 UR4, c[0x0][0x5a0] ;  /* 0x0001680000047ab9 */ /* 0x000fe40000000a00 */
[----:B------:R-:W-:-:S04]  /*1010*/  ISETP.NE.U32.AND P0, PT, RZ, UR4, PT ;  /* 0x00000004ff007c0c */ /* 0x000fc8000bf05070 */
[----:B------:R-:W-:-:S13]  /*1020*/  ISETP.NE.AND.EX P0, PT, RZ, UR5, PT, P0 ;  /* 0x00000005ff007c0c */ /* 0x000fda000bf05300 */
[----:B------:R-:W-:Y:S05]  /*1030*/  @!P0 BRA `(.L_x_14) ;  /* 0x00000000001c8947 */ /* 0x000fea0003800000 */
[----:B01----:R-:W0:Y:S02]  /*1040*/  LDC.64 R4, c[0x0][0x5a0] ;  /* 0x00016800ff047b82 */ /* 0x003e240000000a00 */
[----:B0-----:R-:W2:Y:S02]  /*1050*/  LDG.E.64 R4, desc[UR36][R4.64] ;  /* 0x0000002404047981 */ /* 0x001ea4000c1e1b00 */
[----:B--2---:R-:W-:-:S04]  /*1060*/  ISETP.NE.U32.AND P0, PT, R4, RZ, PT ;  /* 0x000000ff0400720c */ /* 0x004fc80003f05070 */
[----:B------:R-:W-:-:S13]  /*1070*/  ISETP.NE.AND.EX P0, PT, R5, RZ, PT, P0 ;  /* 0x000000ff0500720c */ /* 0x000fda0003f05300 */
[----:B------:R-:W-:Y:S05]  /*1080*/  @!P0 BRA `(.L_x_14) ;  /* 0x0000000000088947 */ /* 0x000fea0003800000 */
[----:B------:R0:W5:Y:S01]  /*1090*/  LD.E R156, desc[UR36][R4.64] ;  /* 0x00000024049c7980 */ /* 0x000162000c101900 */
[----:B------:R-:W-:Y:S05]  /*10a0*/  BRA `(.L_x_15) ;  /* 0x0000000000247947 */ /* 0x000fea0003800000 */
.L_x_14:
[----:B------:R-:W-:Y:S02]  /*10b0*/  ULDC.64 UR4, c[0x0][0x590] ;  /* 0x0001640000047ab9 */ /* 0x000fe40000000a00 */
[----:B------:R-:W-:-:S04]  /*10c0*/  ISETP.NE.U32.AND P0, PT, RZ, UR4, PT ;  /* 0x00000004ff007c0c */ /* 0x000fc8000bf05070 */
[----:B------:R-:W-:-:S13]  /*10d0*/  ISETP.NE.AND.EX P0, PT, RZ, UR5, PT, P0 ;  /* 0x00000005ff007c0c */ /* 0x000fda000bf05300 */
[----:B------:R-:W-:Y:S05]  /*10e0*/  @!P0 BRA `(.L_x_16) ;  /* 0x00000000000c8947 */ /* 0x000fea0003800000 */
[----:B------:R-:W2:Y:S02]  /*10f0*/  LDC.64 R156, c[0x0][0x590] ;  /* 0x00016400ff9c7b82 */ /* 0x000ea40000000a00 */
[----:B--2---:R2:W5:Y:S01]  /*1100*/  LDG.E R156, desc[UR36][R156.64] ;  /* 0x000000249c9c7981 */ /* 0x004562000c1e1900 */
[----:B------:R-:W-:Y:S05]  /*1110*/  BRA `(.L_x_15) ;  /* 0x0000000000087947 */ /* 0x000fea0003800000 */
.L_x_16:
[----:B------:R-:W-:Y:S02]  /*1120*/  ULDC UR4, c[0x0][0x584] ;  /* 0x0001610000047ab9 */ /* 0x000fe40000000800 */
[----:B------:R-:W-:-:S07]  /*1130*/  IMAD.U32 R156, RZ, RZ, UR4 ;  /* 0x00000004ff9c7e24 */ /* 0x000fce000f8e00ff */
.L_x_15:
[----:B------:R-:W-:-:S13]  /*1140*/  LOP3.LUT P0, RZ, R0, 0xff, RZ, 0xc0, !PT ;  /* 0x000000ff00ff7812 */ /* 0x000fda000780c0ff */
[----:B------:R-:W-:Y:S05]  /*1150*/  @!P0 EXIT ;  /* 0x000000000000894d */ /* 0x000fea0003800000 */
[----:B------:R-:W-:Y:S01]  /*1160*/  ULDC UR4, c[0x0][0x28c] ;  /* 0x0000a30000047ab9 */ /* 0x000fe20000000800 */
[----:B--2---:R-:W-:Y:S01]  /*1170*/  LOP3.LUT R157, R19, 0x1, RZ, 0xfc, !PT ;  /* 0x00000001139d7812 */ /* 0x004fe200078efcff */
[----:B------:R-:W-:Y:S01]  /*1180*/  UIADD3 UR4, UR4, 0x7f, URZ ;  /* 0x0000007f04047890 */ /* 0x000fe2000fffe03f */
[----:B------:R-:W-:Y:S01]  /*1190*/  UMOV UR38, URZ ;  /* 0x0000003f00267c82 */ /* 0x000fe20008000000 */
[----:B------:R-:W-:Y:S02]  /*11a0*/  UMOV UR39, URZ ;  /* 0x0000003f00277c82 */ /* 0x000fe40008000000 */
[----:B------:R-:W-:-:S04]  /*11b0*/  USHF.R.S32.HI UR5, URZ, 0x1f, UR4 ;  /* 0x0000001f3f057899 */ /* 0x000fc80008011404 */
[----:B------:R-:W-:-:S04]  /*11c0*/  ULEA.HI UR5, UR5, UR4, URZ, 0x7 ;  /* 0x0000000405057291 */ /* 0x000fc8000f8f383f */
[----:B------:R-:W-:-:S12]  /*11d0*/  USHF.R.S32.HI UR40, URZ, 0x7, UR5 ;  /* 0x000000073f287899 */ /* 0x000fd80008011405 */
.L_x_290:
[----:B------:R-:W-:Y:S01]  /*11e0*/  LOP3.LUT R0, R18, 0x80, RZ, 0xc0, !PT ;  /* 0x0000008012007812 */ /* 0x000fe200078ec0ff */
[----:B--2---:R-:W2:Y:S01]  /*11f0*/  S2UR UR7, SR_CgaCtaId ;  /* 0x00000000000779c3 */ /* 0x004ea20000008800 */
[----:B------:R-:W-:Y:S02]  /*1200*/  UMOV UR6, 0x400 ;  /* 0x0000040000067882 */ /* 0x000fe40000000000 */
[----:B------:R-:W-:-:S06]  /*1210*/  SHF.R.U32.HI R0, RZ, 0x7, R0 ;  /* 0x00000007ff007819 */ /* 0x000fcc0000011600 */
[----:B---3--:R-:W3:Y:S01]  /*1220*/  SHFL.IDX PT, R0, R0, RZ, 0x1f ;  /* 0x00001fff00007589 */ /* 0x008ee200000e0000 */
[----:B--2---:R-:W-:Y:S01]  /*1230*/  ULEA UR6, UR7, UR6, 0x18 ;  /* 0x0000000607067291 */ /* 0x004fe2000f8ec03f */
[----:B---3--:R-:W-:-:S13]  /*1240*/  R2UR UR4, R0 ;  /* 0x00000000000472ca */ /* 0x008fda00000e0000 */
[----:B------:R-:W-:-:S04]  /*1250*/  ULEA.HI UR5, UR4, UR4, URZ, 0x1 ;  /* 0x0000000404057291 */ /* 0x000fc8000f8f083f */
[----:B------:R-:W-:-:S04]  /*1260*/  ULOP3.LUT UR5, UR5, 0x7fffe, URZ, 0xc0, !UPT ;  /* 0x0007fffe05057892 */ /* 0x000fc8000f8ec03f */
[----:B------:R-:W-:-:S03]  /*1270*/  UIADD3 UR5, UR4, -UR5, URZ ;  /* 0x8000000504057290 */ /* 0x000fc6000fffe03f */
[----:B------:R-:W-:Y:S01]  /*1280*/  ULDC UR4, c[0x0][0x28c] ;  /* 0x0000a30000047ab9 */ /* 0x000fe20000000800 */
[----:B------:R-:W-:Y:S01]  /*1290*/  ULEA UR5, UR5, UR6, 0xd ;  /* 0x0000000605057291 */ /* 0x000fe2000f8e683f */
[----:B------:R-:W-:-:S03]  /*12a0*/  ISETP.LT.AND P0, PT, RZ, UR4, PT ;  /* 0x00000004ff007c0c */ /* 0x000fc6000bf01270 */
[----:B------:R-:W-:-:S04]  /*12b0*/  UIADD3 UR5, UR5, 0x100, URZ ;  /* 0x0000010005057890 */ /* 0x000fc8000fffe03f */
[----:B------:R-:W-:-:S04]  /*12c0*/  USHF.R.U32.HI UR5, URZ, 0x4, UR5 ;  /* 0x000000043f057899 */ /* 0x000fc80008011605 */
[----:B------:R-:W-:Y:S02]  /*12d0*/  ULOP3.LUT UR41, UR5, 0x3fff, URZ, 0xc0, !UPT ;  /* 0x00003fff05297892 */ /* 0x000fe4000f8ec03f */
[----:B-1--45:R-:W-:Y:S10]  /*12e0*/  @P0 BRA `(.L_x_17) ;  /* 0x0000000000400947 */ /* 0x032ff40003800000 */
[----:B------:R-:W-:Y:S01]  /*12f0*/  MOV R0, 0x0 ;  /* 0x0000000000007802 */ /* 0x000fe20000000f00 */
[----:B------:R-:W-:Y:S01]  /*1300*/  ULDC.64 UR4, c[0x4][0x68] ;  /* 0x01001a0000047ab9 */ /* 0x000fe20000000a00 */
[----:B------:R-:W-:Y:S01]  /*1310*/  ULDC.64 UR6, c[0x4][0x8] ;  /* 0x0100020000067ab9 */ /* 0x000fe20000000a00 */
[----:B01----:R-:W-:Y:S01]  /*1320*/  IMAD.U32 R4, RZ, RZ, UR4 ;  /* 0x00000004ff047e24 */ /* 0x003fe2000f8e00ff */
[----:B------:R0:W1:Y:S01]  /*1330*/  LDC.64 R14, c[0x4][R0] ;  /* 0x01000000000e7b82 */ /* 0x0000620000000a00 */
[----:B------:R-:W-:Y:S01]  /*1340*/  IMAD.U32 R5, RZ, RZ, UR5 ;  /* 0x00000005ff057e24 */ /* 0x000fe2000f8e00ff */
[----:B------:R-:W-:Y:S01]  /*1350*/  ULDC.64 UR4, c[0x4][0x70] ;  /* 0x01001c0000047ab9 */ /* 0x000fe20000000a00 */
[----:B------:R-:W-:Y:S02]  /*1360*/  IMAD.U32 R10, RZ, RZ, UR6 ;  /* 0x00000006ff0a7e24 */ /* 0x000fe4000f8e00ff */
[----:B------:R-:W-:Y:S02]  /*1370*/  IMAD.U32 R6, RZ, RZ, UR4 ;  /* 0x00000004ff067e24 */ /* 0x000fe4000f8e00ff */
[----:B------:R-:W-:-:S02]  /*1380*/  IMAD.U32 R7, RZ, RZ, UR5 ;  /* 0x00000005ff077e24 */ /* 0x000fc4000f8e00ff */
[----:B------:R-:W-:Y:S02]  /*1390*/  IMAD.U32 R11, RZ, RZ, UR7 ;  /* 0x00000007ff0b7e24 */ /* 0x000fe4000f8e00ff */
[----:B------:R-:W-:Y:S02]  /*13a0*/  IMAD.MOV.U32 R8, RZ, RZ, 0x1e1 ;  /* 0x000001e1ff087424 */ /* 0x000fe400078e00ff */
[----:B------:R-:W-:Y:S02]  /*13b0*/  IMAD.MOV.U32 R12, RZ, RZ, 0x1 ;  /* 0x00000001ff0c7424 */ /* 0x000fe400078e00ff */
[----:B0-----:R-:W-:-:S07]  /*13c0*/  IMAD.MOV.U32 R13, RZ, RZ, RZ ;  /* 0x000000ffff0d7224 */ /* 0x001fce00078e00ff */
[----:B------:R-:W-:-:S07]  /*13d0*/  LEPC R20, `(.L_x_17) ;  /* 0x000000001014794e */ /* 0x000fce0000000000 */
[----:B-1---5:R-:W-:Y:S05]  /*13e0*/  CALL.ABS.NOINC R14 ;  /* 0x000000000e007343 */ /* 0x022fea0003c00000 */
.L_x_17:
[----:B------:R-:W-:-:S13]  /*13f0*/  ISETP.NE.AND P0, PT, R157, 0x3, PT ;  /* 0x000000039d00780c */ /* 0x000fda0003f05270 */
[----:B------:R-:W-:Y:S05]  /*1400*/  @!P0 BRA `(.L_x_18) ;  /* 0x0000000000048947 */ /* 0x000fea0003800000 */
[----:B------:R-:W-:Y:S01]  /*1410*/  BPT.TRAP 0x1 ;  /* 0x000000040000795c */ /* 0x000fe20000300000 */
.L_x_18:
[----:B------:R-:W2:Y:S01]  /*1420*/  S2UR UR5, SR_CgaCtaId ;  /* 0x00000000000579c3 */ /* 0x000ea20000008800 */
[----:B------:R-:W-:Y:S01]  /*1430*/  UMOV UR4, 0x400 ;  /* 0x0000040000047882 */ /* 0x000fe20000000000 */
[----:B------:R-:W-:Y:S02]  /*1440*/  IMAD.U32 R0, RZ, RZ, UR38 ;  /* 0x00000026ff007e24 */ /* 0x000fe4000f8e00ff */
[----:B------:R-:W-:-:S03]  /*1450*/  IMAD.U32 R3, RZ, RZ, UR39 ;  /* 0x00000027ff037e24 */ /* 0x000fc6000f8e00ff */
[----:B------:R-:W-:Y:S01]  /*1460*/  SHF.L.U32 R0, R0, 0x1f, RZ ;  /* 0x0000001f00007819 */ /* 0x000fe200000006ff */
[----:B--2---:R-:W-:-:S06]  /*1470*/  ULEA UR4, UR5, UR4, 0x18 ;  /* 0x0000000405047291 */ /* 0x004fcc000f8ec03f */
[----:B------:R-:W-:-:S04]  /*1480*/  IMAD.U32 R6, RZ, RZ, UR4 ;  /* 0x00000004ff067e24 */ /* 0x000fc8000f8e00ff */
[----:B------:R-:W-:-:S04]  /*1490*/  IMAD R3, R3, 0x8, R6 ;  /* 0x0000000803037824 */ /* 0x000fc800078e0206 */
[----:B------:R2:W3:Y:S01]  /*14a0*/  SYNCS.PHASECHK.TRANS64.TRYWAIT P1, [R3+URZ], R0 ;  /* 0x00000000030075a7 */ /* 0x0004e2000802017f */
[----:B------:R-:W-:Y:S05]  /*14b0*/  @!P0 BRA `(.L_x_19) ;  /* 0x0000000000048947 */ /* 0x000fea0003800000 */
[----:B------:R-:W-:Y:S01]  /*14c0*/  BPT.TRAP 0x1 ;  /* 0x000000040000795c */ /* 0x000fe20000300000 */
.L_x_19:
[----:B---3--:R-:W-:Y:S05]  /*14d0*/  @P1 BRA `(.L_x_20) ;  /* 0x0000000000081947 */ /* 0x008fea0003800000 */
[----:B------:R-:W3:Y:S02]  /*14e0*/  SYNCS.PHASECHK.TRANS64.TRYWAIT P1, [R3+URZ], R0 ;  /* 0x00000000030075a7 */ /* 0x000ee4000802017f */
[----:B---3--:R-:W-:Y:S05]  /*14f0*/  @!P1 BRA `(.L_x_21) ;  /* 0x000000a400c49947 */ /* 0x008fea0003800000 */
.L_x_20:
[----:B------:R-:W-:-:S04]  /*1500*/  UISETP.LT.AND UP0, UPT, UR40, 0x1, UPT ;  /* 0x000000012800788c */ /* 0x000fc8000bf01270 */
[----:B------:R-:W-:-:S06]  /*1510*/  USEL UR4, UR40, 0x1, UP0 ;  /* 0x0000000128047887 */ /* 0x000fcc0008000000 */
[----:B--23--:R-:W-:Y:S01]  /*1520*/  IMAD.U32 R0, RZ, RZ, UR4 ;  /* 0x00000004ff007e24 */ /* 0x00cfe2000f8e00ff */
[----:B------:R-:W-:Y:S05]  /*1530*/  WARPSYNC.ALL ;  /* 0x0000000000007948 */ /* 0x000fea0003800000 */
[----:B------:R-:W-:-:S04]  /*1540*/  IADD3 R0, -R0, UR40, RZ ;  /* 0x0000002800007c10 */ /* 0x000fc8000fffe1ff */
[----:B------:R-:W-:Y:S02]  /*1550*/  ISETP.GE.AND P1, PT, R0, 0x1, PT ;  /* 0x000000010000780c */ /* 0x000fe40003f26270 */
[----:B------:R-:W-:Y:S01]  /*1560*/  R2UR UR4, R6 ;  /* 0x00000000060472ca */ /* 0x000fe200000e0000 */
[----:B------:R-:W-:Y:S01]  /*1570*/  WARPGROUP.ARRIVE ;  /* 0x00000000000079c5 */ /* 0x000fe20000000000 */
[----:B------:R-:W-:Y:S01]  /*1580*/  UMOV UR9, 0x40000040 ;  /* 0x4000004000097882 */ /* 0x000fe20000000000 */
[----:B------:R-:W-:-:S10]  /*1590*/  UMOV UR11, 0x40000040 ;  /* 0x40000040000b7882 */ /* 0x000fd40000000000 */
[----:B------:R-:W-:-:S04]  /*15a0*/  UIADD3 UR4, UR4, 0x10100, URZ ;  /* 0x0001010004047890 */ /* 0x000fc8000fffe03f */
[----:B------:R-:W-:-:S04]  /*15b0*/  USHF.R.U32.HI UR4, URZ, 0x4, UR4 ;  /* 0x000000043f047899 */ /* 0x000fc80008011604 */
[----:B------:R-:W-:Y:S02]  /*15c0*/  ULOP3.LUT UR5, UR4, 0x3fff, URZ, 0xc0, !UPT ;  /* 0x00003fff04057892 */ /* 0x000fe4000f8ec03f */
[----:B------:R-:W-:Y:S02]  /*15d0*/  ULOP3.LUT UR4, UR41, 0x10000, URZ, 0xfc, !UPT ;  /* 0x0001000029047892 */ /* 0x000fe4000f8efc3f */
[----:B------:R-:W-:Y:S02]  /*15e0*/  ULOP3.LUT UR5, UR5, 0x10000, URZ, 0xfc, !UPT ;  /* 0x0001000005057892 */ /* 0x000fe4000f8efc3f */
[----:B------:R-:W-:Y:S02]  /*15f0*/  ULEA UR6, UR39, UR4, 0xb ;  /* 0x0000000427067291 */ /* 0x000fe4000f8e583f */
[----:B------:R-:W-:-:S05]  /*1600*/  ULEA UR7, UR39, UR5, 0xc ;  /* 0x0000000527077291 */ /* 0x000fca000f8e603f */
[----:B------:R-:W-:Y:S02]  /*1610*/  UMOV UR8, UR6 ;  /* 0x0000000600087c82 */ /* 0x000fe40008000000 */
[----:B------:R-:W-:Y:S02]  /*1620*/  UMOV UR10, UR7 ;  /* 0x00000007000a7c82 */ /* 0x000fe40008000000 */
[----:B------:R-:W-:Y:S01]  /*1630*/  HGMMA.64x256x16.F32.BF16 R24, gdesc[UR8], RZ, !UPT, gsb0 ;  /* 0x03e00000081879f0 */ /* 0x000fe2000c0018ff */
[----:B------:R-:W-:Y:S02]  /*1640*/  UIADD3 UR8, UR6, 0x2, URZ ;  /* 0x0000000206087890 */ /* 0x000fe4000fffe03f */
[----:B------:R-:W-:Y:S01]  /*1650*/  UIADD3 UR10, UR7, 0x2, URZ ;  /* 0x00000002070a7890 */ /* 0x000fe2000fffe03f */
[----:B------:R-:W-:Y:S01]  /*1660*/  UMOV UR9, 0x40000040 ;  /* 0x4000004000097882 */ /* 0x000fe20000000000 */
[----:B------:R-:W-:Y:S01]  /*1670*/  UMOV UR11, 0x40000040 ;  /* 0x40000040000b7882 */ /* 0x000fe20000000000 */
[----:B------:R-:W-:-:S02]  /*1680*/  WARPGROUP.DEPBAR.LE gsb0, 0x0 ;  /* 0x00008000000079c5 */ /* 0x000fc40000010000 */
[----:B------:R-:W-:-:S15]  /*1690*/  WARPGROUP.ARRIVE ;  /* 0x00000000000079c5 */ /* 0x000fde0000000000 */
[----:B------:R-:W-:-:S05]  /*16a0*/  NOP ;  /* 0x0000000000007918 */ /* 0x000fca0000000000 */
[----:B------:R-:W-:Y:S01]  /*16b0*/  HGMMA.64x256x16.F32.BF16 R24, gdesc[UR8], R24, gsb0 ;  /* 0x03e00000081879f0 */ /* 0x000fe20008001818 */
[----:B------:R-:W-:Y:S02]  /*16c0*/  UIADD3 UR8, UR6, 0x4, URZ ;  /* 0x0000000406087890 */ /* 0x000fe4000fffe03f */
[----:B------:R-:W-:Y:S01]  /*16d0*/  UIADD3 UR10, UR7, 0x4, URZ ;  /* 0x00000004070a7890 */ /* 0x000fe2000fffe03f */
[----:B------:R-:W-:Y:S01]  /*16e0*/  UMOV UR9, 0x40000040 ;  /* 0x4000004000097882 */ /* 0x000fe20000000000 */
[----:B------:R-:W-:Y:S01]  /*16f0*/  UMOV UR11, 0x40000040 ;  /* 0x40000040000b7882 */ /* 0x000fe20000000000 */
[----:B------:R-:W-:Y:S02]  /*1700*/  WARPGROUP.DEPBAR.LE gsb0, 0x0 ;  /* 0x00008000000079c5 */ /* 0x000fe40000010000 */
        /* <DEDUP_REMOVED lines=42> */
[----:B------:R-:W-:Y:S03]  /*19b0*/  HGMMA.64x256x16.F32.BF16 R24, gdesc[UR8], R24, gsb0 ;  /* 0x03e00000081879f0 */ /* 0x000fe60008001818 */
[----:B------:R-:W-:Y:S02]  /*19c0*/  WARPGROUP.DEPBAR.LE gsb0, 0x0 ;  /* 0x00008000000079c5 */ /* 0x000fe40000010000 */
[----:B------:R-:W-:Y:S05]  /*19d0*/  @!P1 BRA `(.L_x_22) ;  /* 0x0000000400b09947 */ /* 0x000fea0003800000 */
[----:B------:R-:W-:Y:S02]  /*19e0*/  UIADD3 UR6, UR39, 0x1, URZ ;  /* 0x0000000127067890 */ /* 0x000fe4000fffe03f */
[----:B------:R-:W-:Y:S02]  /*19f0*/  IMAD.U32 R3, RZ, RZ, UR39 ;  /* 0x00000027ff037e24 */ /* 0x000fe4000f8e00ff */
[----:B------:R-:W-:-:S04]  /*1a00*/  UISETP.NE.AND UP0, UPT, UR6, 0x2, UPT ;  /* 0x000000020600788c */ /* 0x000fc8000bf05270 */
[----:B------:R-:W-:Y:S02]  /*1a10*/  USEL UR7, URZ, 0x1, UP0 ;  /* 0x000000013f077887 */ /* 0x000fe40008000000 */
[----:B------:R-:W-:Y:S02]  /*1a20*/  USEL UR6, UR6, URZ, UP0 ;  /* 0x0000003f06067287 */ /* 0x000fe40008000000 */
[----:B------:R-:W-:-:S06]  /*1a30*/  ULOP3.LUT UR7, UR38, UR7, URZ, 0x3c, !UPT ;  /* 0x0000000726077292 */ /* 0x000fcc000f8e3c3f */
[----:B------:R-:W-:-:S07]  /*1a40*/  IMAD.U32 R7, RZ, RZ, UR7 ;  /* 0x00000007ff077e24 */ /* 0x000fce000f8e00ff */
.L_x_29:
[----:B------:R-:W-:Y:S05]  /*1a50*/  @!P0 BRA `(.L_x_23) ;  /* 0x0000000000048947 */ /* 0x000fea0003800000 */
[----:B------:R-:W-:Y:S01]  /*1a60*/  BPT.TRAP 0x1 ;  /* 0x000000040000795c */ /* 0x000fe20000300000 */
.L_x_23:
[----:B------:R-:W2:Y:S01]  /*1a70*/  S2UR UR8, SR_CgaCtaId ;  /* 0x00000000000879c3 */ /* 0x000ea20000008800 */
[----:B------:R-:W-:Y:S01]  /*1a80*/  UMOV UR7, 0x400 ;  /* 0x0000040000077882 */ /* 0x000fe20000000000 */
[----:B01----:R-:W-:Y:S01]  /*1a90*/  IMAD.U32 R5, RZ, RZ, UR6 ;  /* 0x00000006ff057e24 */ /* 0x003fe2000f8e00ff */
[----:B------:R-:W-:Y:S01]  /*1aa0*/  SHF.L.U32 R4, R7, 0x1f, RZ ;  /* 0x0000001f07047819 */ /* 0x000fe200000006ff */
[----:B--2---:R-:W-:-:S06]  /*1ab0*/  ULEA UR7, UR8, UR7, 0x18 ;  /* 0x0000000708077291 */ /* 0x004fcc000f8ec03f */
[----:B------:R-:W-:-:S04]  /*1ac0*/  IMAD.U32 R6, RZ, RZ, UR7 ;  /* 0x00000007ff067e24 */ /* 0x000fc8000f8e00ff */
[----:B------:R-:W-:-:S04]  /*1ad0*/  IMAD R5, R5, 0x8, R6 ;  /* 0x0000000805057824 */ /* 0x000fc800078e0206 */
[----:B------:R0:W1:Y:S01]  /*1ae0*/  SYNCS.PHASECHK.TRANS64.TRYWAIT P1, [R5+URZ], R4 ;  /* 0x00000004050075a7 */ /* 0x000062000802017f */
[----:B------:R-:W-:Y:S05]  /*1af0*/  @!P0 BRA `(.L_x_24) ;  /* 0x0000000000048947 */ /* 0x000fea0003800000 */
[----:B------:R-:W-:Y:S01]  /*1b00*/  BPT.TRAP 0x1 ;  /* 0x000000040000795c */ /* 0x000fe20000300000 */
.L_x_24:
[----:B-1----:R-:W-:Y:S05]  /*1b10*/  @P1 BRA `(.L_x_25) ;  /* 0x0000000000081947 */ /* 0x002fea0003800000 */
[----:B------:R-:W1:Y:S02]  /*1b20*/  SYNCS.PHASECHK.TRANS64.TRYWAIT P1, [R5+URZ], R4 ;  /* 0x00000004050075a7 */ /* 0x000e64000802017f */
[----:B-1----:R-:W-:Y:S05]  /*1b30*/  @!P1 BRA `(.L_x_26) ;  /* 0x000000a000489947 */ /* 0x002fea0003800000 */
.L_x_25:
[----:B------:R-:W-:Y:S01]  /*1b40*/  ULEA UR7, UR6, UR4, 0xb ;  /* 0x0000000406077291 */ /* 0x000fe2000f8e583f */
[----:B------:R-:W-:Y:S01]  /*1b50*/  WARPGROUP.ARRIVE ;  /* 0x00000000000079c5 */ /* 0x000fe20000000000 */
[----:B------:R-:W-:Y:S01]  /*1b60*/  ULEA UR12, UR6, UR5, 0xc ;  /* 0x00000005060c7291 */ /* 0x000fe2000f8e603f */
[----:B------:R-:W-:Y:S01]  /*1b70*/  UMOV UR9, 0x40000040 ;  /* 0x4000004000097882 */ /* 0x000fe20000000000 */
[----:B------:R-:W-:-:S03]  /*1b80*/  UMOV UR11, 0x40000040 ;  /* 0x40000040000b7882 */ /* 0x000fc60000000000 */
[----:B------:R-:W-:Y:S02]  /*1b90*/  UMOV UR8, UR7 ;  /* 0x0000000700087c82 */ /* 0x000fe40008000000 */
[----:B------:R-:W-:Y:S02]  /*1ba0*/  UMOV UR10, UR12 ;  /* 0x0000000c000a7c82 */ /* 0x000fe40008000000 */
[----:B------:R-:W-:Y:S01]  /*1bb0*/  HGMMA.64x256x16.F32.BF16 R24, gdesc[UR8], R24, gsb0 ;  /* 0x03e00000081879f0 */ /* 0x000fe20008001818 */
        /* <DEDUP_REMOVED lines=58> */
[----:B------:R-:W-:Y:S01]  /*1f60*/  BPT.TRAP 0x1 ;  /* 0x000000040000795c */ /* 0x000fe20000300000 */
.L_x_27:
[----:B------:R-:W-:-:S13]  /*1f70*/  ISETP.NE.AND P1, PT, R22, RZ, PT ;  /* 0x000000ff1600720c */ /* 0x000fda0003f25270 */
[----:B01----:R-:W-:-:S04]  /*1f80*/  @P1 IMAD R4, R3, 0x8, R6 ;  /* 0x0000000803041824 */ /* 0x003fc800078e0206 */
[----:B------:R-:W-:-:S05]  /*1f90*/  @P1 VIADD R5, R4, 0x10 ;  /* 0x0000001004051836 */ /* 0x000fca0000000000 */
[----:B------:R-:W-:-:S04]  /*1fa0*/  @P1 PRMT R5, R152, 0x654, R5 ;  /* 0x0000065498051816 */ /* 0x000fc80000000005 */
[----:B------:R0:W-:Y:S01]  /*1fb0*/  @P1 SYNCS.ARRIVE.TRANS64.RED.A1T0 RZ, [R5+URZ], RZ ;  /* 0x000000ff05ff19a7 */ /* 0x0001e2000810043f */
[----:B------:R-:W-:-:S13]  /*1fc0*/  ISETP.GT.U32.AND P1, PT, R19, 0x1, PT ;  /* 0x000000011300780c */ /* 0x000fda0003f24070 */
[----:B0-----:R-:W-:Y:S05]  /*1fd0*/  @P1 BRA `(.L_x_28) ;  /* 0x0000000000041947 */ /* 0x001fea0003800000 */
[----:B------:R-:W-:Y:S01]  /*1fe0*/  BPT.TRAP 0x1 ;  /* 0x000000040000795c */ /* 0x000fe20000300000 */
.L_x_28:
[----:B------:R-:W-:Y:S01]  /*1ff0*/  UIADD3 UR6, UR6, 0x1, URZ ;  /* 0x0000000106067890 */ /* 0x000fe2000fffe03f */
[C---:B------:R-:W-:Y:S01]  /*2000*/  ISETP.GT.AND P2, PT, R0.reuse, 0x1, PT ;  /* 0x000000010000780c */ /* 0x040fe20003f44270 */
[----:B------:R-:W-:Y:S02]  /*2010*/  VIADD R3, R3, 0x1 ;  /* 0x0000000103037836 */ /* 0x000fe40000000000 */
[----:B------:R-:W-:Y:S01]  /*2020*/  UISETP.NE.AND UP0, UPT, UR6, 0x2, UPT ;  /* 0x000000020600788c */ /* 0x000fe2000bf05270 */
[----:B------:R-:W-:Y:S02]  /*2030*/  VIADD R0, R0, 0xffffffff ;  /* 0xffffffff00007836 */ /* 0x000fe40000000000 */
[C---:B------:R-:W-:Y:S01]  /*2040*/  ISETP.NE.AND P1, PT, R3.reuse, 0x2, PT ;  /* 0x000000020300780c */ /* 0x040fe20003f25270 */
[----:B------:R-:W-:Y:S02]  /*2050*/  USEL UR7, URZ, 0x1, UP0 ;  /* 0x000000013f077887 */ /* 0x000fe40008000000 */
[----:B------:R-:W-:Y:S01]  /*2060*/  USEL UR6, UR6, URZ, UP0 ;  /* 0x0000003f06067287 */ /* 0x000fe20008000000 */
[----:B------:R-:W-:-:S03]  /*2070*/  SEL R3, R3, RZ, P1 ;  /* 0x000000ff03037207 */ /* 0x000fc60000800000 */
[----:B------:R-:W-:Y:S01]  /*2080*/  LOP3.LUT R7, R7, UR7, RZ, 0x3c, !PT ;  /* 0x0000000707077c12 */ /* 0x000fe2000f8e3cff */
[----:B------:R-:W-:Y:S07]  /*2090*/  @P2 BRA `(.L_x_29) ;  /* 0xfffffff8006c2947 */ /* 0x000fee000383ffff */
.L_x_22:
[----:B------:R-:W2:Y:S02]  /*20a0*/  LDC R0, c[0x0][0x28c] ;  /* 0x0000a300ff007b82 */ /* 0x000ea40000000800 */
[----:B--2---:R-:W-:-:S13]  /*20b0*/  ISETP.GE.AND P1, PT, R0, 0x1, PT ;  /* 0x000000010000780c */ /* 0x004fda0003f26270 */
[----:B------:R-:W-:Y:S05]  /*20c0*/  @!P1 BRA `(.L_x_30) ;  /* 0x0000000000409947 */ /* 0x000fea0003800000 */
[----:B------:R-:W-:Y:S05]  /*20d0*/  @!P0 BRA `(.L_x_31) ;  /* 0x0000000000048947 */ /* 0x000fea0003800000 */
[----:B------:R-:W-:Y:S01]  /*20e0*/  BPT.TRAP 0x1 ;  /* 0x000000040000795c */ /* 0x000fe20000300000 */
.L_x_31:
[----:B------:R-:W-:Y:S01]  /*20f0*/  ISETP.NE.AND P0, PT, R22, RZ, PT ;  /* 0x000000ff1600720c */ /* 0x000fe20003f05270 */
[----:B------:R-:W-:-:S12]  /*2100*/  UISETP.LT.AND UP1, UPT, UR40, 0x1, UPT ;  /* 0x000000012800788c */ /* 0x000fd8000bf21270 */
[----:B------:R-:W-:-:S05]  /*2110*/  VOTEU.ANY UP0, P0 ;  /* 0x00000000003f7886 */ /* 0x000fca0000000100 */
[----:B------:R-:W-:-:S04]  /*2120*/  @UP0 USEL UR4, UR40, 0x1, UP1 ;  /* 0x0000000128040887 */ /* 0x000fc80008800000 */
[----:B------:R-:W-:-:S06]  /*2130*/  @UP0 UIADD3 UR4, UR39, UR40, -UR4 ;  /* 0x0000002827040290 */ /* 0x000fcc000fffe804 */
[----:B------:R-:W-:-:S04]  /*2140*/  IMAD.U32 R0, RZ, RZ, UR4 ;  /* 0x00000004ff007e24 */ /* 0x000fc8000f8e00ff */
[----:B------:R-:W-:-:S05]  /*2150*/  @P0 IMAD.SHL.U32 R0, R0, 0x8, RZ ;  /* 0x0000000800000824 */ /* 0x000fca00078e00ff */
[----:B------:R-:W-:-:S04]  /*2160*/  @P0 LOP3.LUT R0, R0, 0x8, RZ, 0xc0, !PT ;  /* 0x0000000800000812 */ /* 0x000fc800078ec0ff */
[----:B------:R-:W-:-:S04]  /*2170*/  @P0 IADD3 R3, R6, 0x10, R0 ;  /* 0x0000001006030810 */ /* 0x000fc80007ffe000 */
[----:B------:R-:W-:-:S04]  /*2180*/  @P0 PRMT R3, R152, 0x654, R3 ;  /* 0x0000065498030816 */ /* 0x000fc80000000003 */
[----:B------:R2:W-:Y:S01]  /*2190*/  @P0 SYNCS.ARRIVE.TRANS64.RED.A1T0 RZ, [R3+URZ], RZ ;  /* 0x000000ff03ff09a7 */ /* 0x0005e2000810043f */
[----:B------:R-:W-:-:S13]  /*21a0*/  ISETP.GT.U32.AND P0, PT, R19, 0x1, PT ;  /* 0x000000011300780c */ /* 0x000fda0003f04070 */
[----:B--2---:R-:W-:Y:S05]  /*21b0*/  @P0 BRA `(.L_x_30) ;  /* 0x0000000000040947 */ /* 0x004fea0003800000 */
[----:B------:R-:W-:Y:S01]  /*21c0*/  BPT.TRAP 0x1 ;  /* 0x000000040000795c */ /* 0x000fe20000300000 */
.L_x_30:
[----:B------:R-:W2:Y:S01]  /*21d0*/  LDC R6, c[0x0][0x288] ;  /* 0x0000a200ff067b82 */ /* 0x000ea20000000800 */
[--C-:B------:R-:W-:Y:S01]  /*21e0*/  SHF.R.U32.HI R0, RZ, 0x2, R18.reuse ;  /* 0x00000002ff007819 */ /* 0x100fe20000011612 */
[----:B------:R-:W-:Y:S01]  /*21f0*/  UIADD3 UR39, UR40, UR39, URZ ;  /* 0x0000002728277290 */ /* 0x000fe2000fffe03f */
[----:B01----:R-:W-:Y:S01]  /*2200*/  SHF.R.U32.HI R5, RZ, 0x7, R18 ;  /* 0x00000007ff057819 */ /* 0x003fe20000011612 */
[----:B------:R-:W-:Y:S01]  /*2210*/  ULDC UR8, c[0x0][0x284] ;  /* 0x0000a10000087ab9 */ /* 0x000fe20000000800 */
[----:B------:R-:W-:Y:S01]  /*2220*/  LOP3.LUT R4, R18, 0x60, RZ, 0xc0, !PT ;  /* 0x0000006012047812 */ /* 0x000fe200078ec0ff */
[----:B------:R-:W-:Y:S01]  /*2230*/  USHF.R.U32.HI UR4, URZ, 0x1, UR39 ;  /* 0x000000013f047899 */ /* 0x000fe20008011627 */
[----:B------:R-:W-:Y:S01]  /*2240*/  LOP3.LUT R3, R0, 0x7, RZ, 0xc0, !PT ;  /* 0x0000000700037812 */ /* 0x000fe200078ec0ff */
[----:B------:R-:W-:Y:S01]  /*2250*/  UISETP.GT.U32.AND UP1, UPT, UR39, 0x1, UPT ;  /* 0x000000012700788c */ /* 0x000fe2000bf24070 */
[----:B------:R-:W-:Y:S01]  /*2260*/  LOP3.LUT R0, R5, 0x1, RZ, 0xc0, !PT ;  /* 0x0000000105007812 */ /* 0x000fe200078ec0ff */
[----:B------:R-:W-:Y:S01]  /*2270*/  ULOP3.LUT UR4, UR4, 0x1, URZ, 0xc0, !UPT ;  /* 0x0000000104047892 */ /* 0x000fe2000f8ec03f */
[----:B------:R-:W-:Y:S01]  /*2280*/  SHF.R.U32.HI R10, RZ, 0x1, R4 ;  /* 0x00000001ff0a7819 */ /* 0x000fe20000011604 */
[----:B------:R-:W-:Y:S01]  /*2290*/  IMAD.SHL.U32 R4, R18, 0x2, RZ ;  /* 0x0000000212047824 */ /* 0x000fe200078e00ff */
[----:B------:R-:W-:Y:S01]  /*22a0*/  SHF.R.S32.HI R21, RZ, 0x1f, R23 ;  /* 0x0000001fff157819 */ /* 0x000fe20000011417 */
[----:B------:R-:W-:Y:S01]  /*22b0*/  IMAD.SHL.U32 R8, R0, 0x40, RZ ;  /* 0x0000004000087824 */ /* 0x000fe200078e00ff */
[--C-:B------:R-:W-:Y:S01]  /*22c0*/  IADD3 R5, RZ, -R10, -R3.reuse ;  /* 0x8000000aff057210 */ /* 0x100fe20007ffe803 */
[----:B------:R-:W-:Y:S01]  /*22d0*/  UISETP.NE.U32.AND UP0, UPT, UR4, 0x1, UPT ;  /* 0x000000010400788c */ /* 0x000fe2000bf05070 */
[----:B------:R-:W-:Y:S01]  /*22e0*/  LOP3.LUT R4, R4, 0x6, RZ, 0xc0, !PT ;  /* 0x0000000604047812 */ /* 0x000fe200078ec0ff */
[----:B------:R-:W-:Y:S01]  /*22f0*/  ULDC.64 UR6, c[0x0][0x5d0] ;  /* 0x0001740000067ab9 */ /* 0x000fe20000000a00 */
[----:B------:R-:W-:Y:S01]  /*2300*/  LOP3.LUT R3, R8, 0x40, R3, 0xe2, !PT ;  /* 0x0000004008037812 */ /* 0x000fe200078ee203 */
[----:B------:R-:W-:Y:S01]  /*2310*/  IMAD R11, R0, -0x40, R5 ;  /* 0xffffffc0000b7824 */ /* 0x000fe200078e0205 */
[----:B------:R-:W-:Y:S01]  /*2320*/  LOP3.LUT R0, R18, 0x3, RZ, 0xc0, !PT ;  /* 0x0000000312007812 */ /* 0x000fe200078ec0ff */
[----:B------:R-:W-:Y:S01]  /*2330*/  UISETP.LT.U32.AND UP1, UPT, UR40, 0x2, UP1 ;  /* 0x000000022800788c */ /* 0x000fe20008f21070 */
[----:B------:R-:W-:Y:S01]  /*2340*/  PRMT R8, R4, 0x6540, R153 ;  /* 0x0000654004087816 */ /* 0x000fe20000000099 */
[----:B------:R-:W-:Y:S01]  /*2350*/  IMAD.SHL.U32 R153, R153, 0x100, RZ ;  /* 0x0000010099997824 */ /* 0x000fe200078e00ff */
[----:B------:R-:W-:Y:S01]  /*2360*/  UISETP.GT.U32.AND UP0, UPT, UR40, 0x1, !UP0 ;  /* 0x000000012800788c */ /* 0x000fe2000c704070 */
[----:B--2---:R-:W-:Y:S01]  /*2370*/  IMAD R12, R0, -0x2, R6 ;  /* 0xfffffffe000c7824 */ /* 0x004fe200078e0206 */
[----:B------:R-:W-:Y:S01]  /*2380*/  SHF.R.S32.HI R9, RZ, 0x1f, R8 ;  /* 0x0000001fff097819 */ /* 0x000fe20000011408 */
[C---:B------:R-:W-:Y:S01]  /*2390*/  IMAD.SHL.U32 R0, R154.reuse, 0x80, RZ ;  /* 0x000000809a007824 */ /* 0x040fe200078e00ff */
[----:B------:R-:W-:Y:S01]  /*23a0*/  ISETP.GE.AND P0, PT, R153, R6, PT ;  /* 0x000000069900720c */ /* 0x000fe20003f06270 */
[----:B------:R-:W-:Y:S01]  /*23b0*/  IMAD R4, R21, UR6, RZ ;  /* 0x0000000615047c24 */ /* 0x000fe2000f8e02ff */
[----:B------:R-:W-:Y:S01]  /*23c0*/  USEL UR5, URZ, 0x1, !UP1 ;  /* 0x000000013f057887 */ /* 0x000fe2000c800000 */
[----:B------:R-:W-:Y:S01]  /*23d0*/  IMAD.WIDE R6, R154, 0x80, RZ ;  /* 0x000000809a067825 */ /* 0x000fe200078e02ff */
[C---:B------:R-:W-:Y:S01]  /*23e0*/  ISETP.GE.OR P0, PT, R0.reuse, UR8, P0 ;  /* 0x0000000800007c0c */ /* 0x040fe20008706670 */
[----:B------:R-:W-:Y:S01]  /*23f0*/  USEL UR4, URZ, 0x1, !UP0 ;  /* 0x000000013f047887 */ /* 0x000fe2000c000000 */
[----:B------:R-:W-:Y:S01]  /*2400*/  IADD3 R0, -R0, UR8, R11 ;  /* 0x0000000800007c10 */ /* 0x000fe2000fffe10b */
[C---:B------:R-:W-:Y:S01]  /*2410*/  IMAD R13, R23.reuse, UR7, R4 ;  /* 0x00000007170d7c24 */ /* 0x040fe2000f8e0204 */
[----:B------:R-:W-:Y:S01]  /*2420*/  ULOP3.LUT UR39, UR39, 0x1, URZ, 0xc0, !UPT ;  /* 0x0000000127277892 */ /* 0x000fe2000f8ec03f */
[----:B------:R-:W-:Y:S01]  /*2430*/  IMAD.WIDE.U32 R4, R23, UR6, R8 ;  /* 0x0000000617047c25 */ /* 0x000fe2000f8e0008 */
[----:B------:R-:W-:Y:S01]  /*2440*/  ULOP3.LUT UR38, UR4, UR38, UR5, 0x96, !UPT ;  /* 0x0000002604267292 */ /* 0x000fe2000f8e9605 */
[----:B------:R-:W-:-:S02]  /*2450*/  LOP3.LUT R169, R6, R3, R10, 0xfe, !PT ;  /* 0x0000000306a97212 */ /* 0x000fc400078efe0a */
[----:B------:R-:W-:Y:S02]  /*2460*/  IMAD.IADD R5, R5, 0x1, R13 ;  /* 0x0000000105057824 */ /* 0x000fe400078e020d */
[----:B------:R-:W-:Y:S02]  /*2470*/  IMAD.IADD R3, R12, 0x1, -R153 ;  /* 0x000000010c037824 */ /* 0x000fe400078e0a99 */
[----:B------:R-:W-:Y:S01]  /*2480*/  IMAD.MOV.U32 R154, RZ, RZ, -0x1 ;  /* 0xffffffffff9a7424 */ /* 0x000fe200078e00ff */
[----:B------:R-:W-:Y:S06]  /*2490*/  @P0 BRA `(.L_x_32) ;  /* 0x0000007800dc0947 */ /* 0x000fec0003800000 */
[----:B------:R-:W0:Y:S01]  /*24a0*/  LDC.64 R10, c[0x0][0x5c8] ;  /* 0x00017200ff0a7b82 */ /* 0x000e220000000a00 */
[----:B-----5:R-:W-:Y:S01]  /*24b0*/  FSETP.NEU.AND P0, PT, R156, RZ, PT ;  /* 0x000000ff9c00720b */ /* 0x020fe20003f0d000 */
[----:B------:R-:W-:Y:S01]  /*24c0*/  BSSY B0, `(.L_x_32) ;  /* 0x00007b4000007945 */ /* 0x000fe20003800000 */
[----:B------:R-:W-:-:S04]  /*24d0*/  ISETP.GT.AND P2, PT, R3, RZ, PT ;  /* 0x000000ff0300720c */ /* 0x000fc80003f44270 */
[----:B------:R-:W-:Y:S01]  /*24e0*/  ISETP.GT.AND P1, PT, R0, RZ, P2 ;  /* 0x000000ff0000720c */ /* 0x000fe20001724270 */
[-C--:B0-----:R-:W-:Y:S02]  /*24f0*/  IMAD R12, R7, R10.reuse, RZ ;  /* 0x0000000a070c7224 */ /* 0x081fe400078e02ff */
[----:B------:R-:W-:-:S04]  /*2500*/  IMAD.WIDE.U32 R160, R169, R10, R4 ;  /* 0x0000000aa9a07225 */ /* 0x000fc800078e0004 */
[----:B------:R-:W-:-:S04]  /*2510*/  IMAD R5, R169, R11, R12 ;  /* 0x0000000ba9057224 */ /* 0x000fc800078e020c */
[----:B------:R-:W-:Y:S01]  /*2520*/  IMAD.IADD R153, R161, 0x1, R5 ;  /* 0x00000001a1997824 */ /* 0x000fe200078e0205 */
[----:B------:R-:W-:Y:S06]  /*2530*/  @!P0 BRA `(.L_x_33) ;  /* 0x0000005400988947 */ /* 0x000fec0003800000 */
[----:B------:R-:W0:Y:S01]  /*2540*/  LDC.64 R14, c[0x0][0x5b8] ;  /* 0x00016e00ff0e7b82 */ /* 0x000e220000000a00 */
[----:B------:R-:W-:-:S07]  /*2550*/  ULDC.64 UR4, c[0x0][0x5c0] ;  /* 0x0001700000047ab9 */ /* 0x000fce0000000a00 */
[----:B------:R-:W1:Y:S08]  /*2560*/  LDC.64 R166, c[0x0][0x5b0] ;  /* 0x00016c00ffa67b82 */ /* 0x000e700000000a00 */
[----:B------:R-:W2:Y:S01]  /*2570*/  LDC.64 R12, c[0x0][0x5a8] ;  /* 0x00016a00ff0c7b82 */ /* 0x000ea20000000a00 */
[-C--:B0-----:R-:W-:Y:S02]  /*2580*/  IMAD R4, R21, R14.reuse, RZ ;  /* 0x0000000e15047224 */ /* 0x081fe400078e02ff */
[----:B------:R-:W-:-:S04]  /*2590*/  IMAD.WIDE.U32 R162, R23, R14, R8 ;  /* 0x0000000e17a27225 */ /* 0x000fc800078e0008 */
[----:B------:R-:W-:Y:S02]  /*25a0*/  IMAD R161, R23, R15, R4 ;  /* 0x0000000f17a17224 */ /* 0x000fe400078e0204 */
[-C--:B-1----:R-:W-:Y:S02]  /*25b0*/  IMAD R6, R7, R166.reuse, RZ ;  /* 0x000000a607067224 */ /* 0x082fe400078e02ff */
[----:B------:R-:W-:Y:S02]  /*25c0*/  IMAD.IADD R21, R163, 0x1, R161 ;  /* 0x00000001a3157824 */ /* 0x000fe400078e02a1 */
[----:B------:R-:W-:Y:S02]  /*25d0*/  IMAD.MOV.U32 R20, RZ, RZ, R162 ;  /* 0x000000ffff147224 */ /* 0x000fe400078e00a2 */
[C---:B------:R-:W-:Y:S02]  /*25e0*/  IMAD R165, R169.reuse, R167, R6 ;  /* 0x000000a7a9a57224 */ /* 0x040fe400078e0206 */
[----:B------:R-:W-:-:S04]  /*25f0*/  IMAD.WIDE.U32 R4, R169, R166, R20 ;  /* 0x000000a6a9047225 */ /* 0x000fc800078e0014 */
[----:B------:R-:W-:Y:S01]  /*2600*/  IMAD.IADD R5, R5, 0x1, R165 ;  /* 0x0000000105057824 */ /* 0x000fe200078e02a5 */
[----:B--2---:R-:W-:-:S04]  /*2610*/  LEA R6, P0, R4, R12, 0x1 ;  /* 0x0000000c04067211 */ /* 0x004fc800078008ff */
[----:B------:R-:W-:-:S05]  /*2620*/  LEA.HI.X R7, R4, R13, R5, 0x1, P0 ;  /* 0x0000000d04077211 */ /* 0x000fca00000f0c05 */
[----:B------:R0:W2:Y:S01]  /*2630*/  @P1 LDG.E.LTC128B.U16 R15, desc[UR36][R6.64] ;  /* 0x00000024060f1981 */ /* 0x0000a2000c1e1520 */
[----:B------:R-:W-:Y:S01]  /*2640*/  LEA R4, P0, R160, UR4, 0x1 ;  /* 0x00000004a0047c11 */ /* 0x000fe2000f8008ff */
[----:B------:R-:W-:Y:S01]  /*2650*/  IMAD.WIDE.U32 R158, R169, R166, R8 ;  /* 0x000000a6a99e7225 */ /* 0x000fe200078e0008 */
[----:B------:R-:W-:Y:S03]  /*2660*/  BSSY B1, `(.L_x_34) ;  /* 0x0000012000017945 */ /* 0x000fe60003800000 */
[----:B------:R-:W-:Y:S02]  /*2670*/  IMAD.IADD R159, R165, 0x1, R159 ;  /* 0x00000001a59f7824 */ /* 0x000fe400078e029f */
[----:B------:R-:W-:-:S04]  /*2680*/  IMAD.WIDE.U32 R158, R23, R14, R158 ;  /* 0x0000000e179e7225 */ /* 0x000fc800078e009e */
[----:B0-----:R-:W-:Y:S01]  /*2690*/  IMAD.IADD R7, R161, 0x1, R159 ;  /* 0x00000001a1077824 */ /* 0x001fe200078e029f */
[----:B------:R-:W-:Y:S02]  /*26a0*/  LEA R6, P4, R158, R12, 0x1 ;  /* 0x0000000c9e067211 */ /* 0x000fe400078808ff */
[----:B------:R-:W-:Y:S02]  /*26b0*/  SHF.L.U64.HI R159, R166, 0x3, R167 ;  /* 0x00000003a69f7819 */ /* 0x000fe400000102a7 */
[----:B------:R-:W-:Y:S01]  /*26c0*/  LEA.HI.X R7, R158, R13, R7, 0x1, P4 ;  /* 0x0000000d9e077211 */ /* 0x000fe200020f0c07 */
[----:B------:R-:W-:Y:S02]  /*26d0*/  IMAD.SHL.U32 R158, R166, 0x8, RZ ;  /* 0x00000008a69e7824 */ /* 0x000fe400078e00ff */
[----:B--2---:R-:W-:-:S04]  /*26e0*/  IMAD.U32 R5, R15, 0x10000, RZ ;  /* 0x000100000f057824 */ /* 0x004fc800078e00ff */
[----:B------:R-:W-:-:S04]  /*26f0*/  FMUL R5, R5, R156 ;  /* 0x0000009c05057220 */ /* 0x000fc80000400000 */
[----:B------:R-:W-:Y:S01]  /*2700*/  FFMA R24, R24, R155, R5 ;  /* 0x0000009b18187223 */ /* 0x000fe20000000005 */
[----:B------:R-:W-:Y:S02]  /*2710*/  LEA.HI.X R5, R160, UR5, R153, 0x1, P0 ;  /* 0x00000005a0057c11 */ /* 0x000fe400080f0c99 */
[----:B------:R-:W-:Y:S02]  /*2720*/  ISETP.GT.AND P0, PT, R3, 0x1, PT ;  /* 0x000000010300780c */ /* 0x000fe40003f04270 */
[----:B------:R-:W-:Y:S02]  /*2730*/  F2FP.BF16.F32.PACK_AB R24, RZ, R24 ;  /* 0x00000018ff18723e */ /* 0x000fe400000010ff */
[----:B------:R-:W-:-:S03]  /*2740*/  ISETP.GT.AND P3, PT, R0, RZ, P0 ;  /* 0x000000ff0000720c */ /* 0x000fc60000764270 */
[----:B------:R0:W-:Y:S10]  /*2750*/  @P1 STG.E.U16 desc[UR36][R4.64], R24 ;  /* 0x0000001804001986 */ /* 0x0001f4000c101524 */
[----:B------:R-:W-:Y:S05]  /*2760*/  @!P3 BRA `(.L_x_35) ;  /* 0x000000000004b947 */ /* 0x000fea0003800000 */
[----:B------:R1:W5:Y:S02]  /*2770*/  LDG.E.LTC128B.U16 R15, desc[UR36][R6.64+0x2] ;  /* 0x00000224060f7981 */ /* 0x000364000c1e1520 */
.L_x_35:
[----:B------:R-:W-:Y:S05]  /*2780*/  BSYNC B1 ;  /* 0x0000000000017941 */ /* 0x000fea0003800000 */
.L_x_34:
[----:B-----5:R-:W-:Y:S01]  /*2790*/  IMAD.U32 R153, R15, 0x10000, RZ ;  /* 0x000100000f997824 */ /* 0x020fe200078e00ff */
[----:B------:R-:W-:Y:S01]  /*27a0*/  ISETP.GT.AND P2, PT, R0, 0x8, P2 ;  /* 0x000000080000780c */ /* 0x000fe20001744270 */
[----:B------:R-:W-:Y:S01]  /*27b0*/  IMAD.WIDE.U32 R158, R169, R166, R158 ;  /* 0x000000a6a99e7225 */ /* 0x000fe200078e009e */
[----:B0-----:R-:W-:-:S03]  /*27c0*/  PRMT R24, R15, 0x7610, R24 ;  /* 0x000076100f187816 */ /* 0x001fc60000000018 */
[----:B------:R-:W-:Y:S01]  /*27d0*/  FMUL R20, R153, R156 ;  /* 0x0000009c99147220 */ /* 0x000fe20000400000 */
[----:B------:R-:W-:Y:S01]  /*27e0*/  IMAD.IADD R165, R165, 0x1, R159 ;  /* 0x00000001a5a57824 */ /* 0x000fe200078e029f */
[----:B------:R-:W-:Y:S02]  /*27f0*/  IADD3 R162, P1, R162, R158, RZ ;  /* 0x0000009ea2a27210 */ /* 0x000fe40007f3e0ff */
[----:B------:R-:W-:-:S03]  /*2800*/  FFMA R25, R25, R155, R20 ;  /* 0x0000009b19197223 */ /* 0x000fc60000000014 */
[----:B------:R-:W-:Y:S02]  /*2810*/  IMAD.X R21, R165, 0x1, R21, P1 ;  /* 0x00000001a5157824 */ /* 0x000fe400008e0615 */
[----:B------:R-:W-:Y:S02]  /*2820*/  F2FP.BF16.F32.PACK_AB R25, RZ, R25 ;  /* 0x00000019ff19723e */ /* 0x000fe400000010ff */
[C---:B------:R-:W-:Y:S02]  /*2830*/  LEA R20, P1, R162.reuse, R12, 0x1 ;  /* 0x0000000ca2147211 */ /* 0x040fe400078208ff */
[----:B------:R-:W-:Y:S02]  /*2840*/  PRMT R153, R25, 0x7610, R153 ;  /* 0x0000761019997816 */ /* 0x000fe40000000099 */
[----:B------:R-:W-:-:S03]  /*2850*/  LEA.HI.X R21, R162, R13, R21, 0x1, P1 ;  /* 0x0000000da2157211 */ /* 0x000fc600008f0c15 */
[----:B------:R0:W-:Y:S04]  /*2860*/  @P3 STG.E.U16 desc[UR36][R4.64+0x2], R153 ;  /* 0x0000029904003986 */ /* 0x0001e8000c101524 */
[----:B------:R-:W2:Y:S01]  /*2870*/  @P2 LDG.E.LTC128B.U16 R24, desc[UR36][R20.64] ;  /* 0x0000002414182981 */ /* 0x000ea2000c1e1520 */
[----:B------:R-:W-:Y:S01]  /*2880*/  IADD3 R8, P1, R8, R158, RZ ;  /* 0x0000009e08087210 */ /* 0x000fe20007f3e0ff */
[----:B------:R-:W-:Y:S01]  /*2890*/  BSSY B1, `(.L_x_36) ;  /* 0x0000011000017945 */ /* 0x000fe20003800000 */
[----:B------:R-:W-:Y:S02]  /*28a0*/  SHF.L.U64.HI R11, R10, 0x4, R11 ;  /* 0x000000040a0b7819 */ /* 0x000fe4000001020b */
[----:B------:R-:W-:Y:S01]  /*28b0*/  ISETP.GT.AND P0, PT, R0, 0x8, P0 ;  /* 0x000000080000780c */ /* 0x000fe20000704270 */
[----:B------:R-:W-:Y:S01]  /*28c0*/  IMAD.X R9, R9, 0x1, R165, P1 ;  /* 0x0000000109097824 */ /* 0x000fe200008e06a5 */
[----:B------:R-:W-:-:S05]  /*28d0*/  LEA R10, P1, R10, R4, 0x4 ;  /* 0x000000040a0a7211 */ /* 0x000fca00078220ff */
[----:B------:R-:W-:Y:S02]  /*28e0*/  IMAD.X R11, R11, 0x1, R5, P1 ;  /* 0x000000010b0b7824 */ /* 0x000fe400008e0605 */
[----:B--2---:R-:W-:-:S04]  /*28f0*/  IMAD.U32 R15, R24, 0x10000, RZ ;  /* 0x00010000180f7824 */ /* 0x004fc800078e00ff */
[----:B------:R-:W-:Y:S01]  /*2900*/  FMUL R25, R15, R156 ;  /* 0x0000009c0f197220 */ /* 0x000fe20000400000 */
[----:B------:R-:W-:-:S04]  /*2910*/  IMAD.WIDE.U32 R14, R23, R14, R8 ;  /* 0x0000000e170e7225 */ /* 0x000fc800078e0008 */
[----:B------:R-:W-:Y:S01]  /*2920*/  FFMA R25, R26, R155, R25 ;  /* 0x0000009b1a197223 */ /* 0x000fe20000000019 */
[----:B------:R-:W-:Y:S01]  /*2930*/  IMAD.IADD R9, R161, 0x1, R15 ;  /* 0x00000001a1097824 */ /* 0x000fe200078e020f */
[----:B------:R-:W-:-:S03]  /*2940*/  LEA R8, P3, R14, R12, 0x1 ;  /* 0x0000000c0e087211 */ /* 0x000fc600078608ff */
[----:B------:R-:W-:Y:S02]  /*2950*/  F2FP.BF16.F32.PACK_AB R25, RZ, R25 ;  /* 0x00000019ff19723e */ /* 0x000fe400000010ff */
[----:B------:R-:W-:-:S03]  /*2960*/  LEA.HI.X R9, R14, R13, R9, 0x1, P3 ;  /* 0x0000000d0e097211 */ /* 0x000fc600018f0c09 */
[----:B------:R0:W-:Y:S01]  /*2970*/  @P2 STG.E.U16 desc[UR36][R10.64], R25 ;  /* 0x000000190a002986 */ /* 0x0001e2000c101524 */
[----:B------:R-:W-:Y:S05]  /*2980*/  @!P0 BRA `(.L_x_37) ;  /* 0x0000000000048947 */ /* 0x000fea0003800000 */
[----:B------:R2:W5:Y:S02]  /*2990*/  LDG.E.LTC128B.U16 R24, desc[UR36][R8.64+0x2] ;  /* 0x0000022408187981 */ /* 0x000564000c1e1520 */
.L_x_37:
[----:B------:R-:W-:Y:S05]  /*29a0*/  BSYNC B1 ;  /* 0x0000000000017941 */ /* 0x000fea0003800000 */
.L_x_36:
[----:B-----5:R-:W-:Y:S01]  /*29b0*/  IMAD.U32 R13, R24, 0x10000, RZ ;  /* 0x00010000180d7824 */ /* 0x020fe200078e00ff */
[----:B------:R-:W-:Y:S01]  /*29c0*/  ISETP.GT.AND P1, PT, R3, 0x8, PT ;  /* 0x000000080300780c */ /* 0x000fe20003f24270 */
[----:B------:R-:W-:Y:S02]  /*29d0*/  BSSY B1, `(.L_x_38) ;  /* 0x0000008000017945 */ /* 0x000fe40003800000 */
[----:B------:R-:W-:Y:S01]  /*29e0*/  FMUL R12, R13, R156 ;  /* 0x0000009c0d0c7220 */ /* 0x000fe20000400000 */
[----:B------:R-:W-:-:S03]  /*29f0*/  ISETP.GT.AND P2, PT, R0, RZ, P1 ;  /* 0x000000ff0000720c */ /* 0x000fc60000f44270 */
[----:B------:R-:W-:-:S05]  /*2a00*/  FFMA R12, R27, R155, R12 ;  /* 0x0000009b1b0c7223 */ /* 0x000fca000000000c */
[----:B------:R-:W-:-:S05]  /*2a10*/  F2FP.BF16.F32.PACK_AB R12, RZ, R12 ;  /* 0x0000000cff0c723e */ /* 0x000fca00000010ff */
[----:B------:R3:W-:Y:S01]  /*2a20*/  @P0 STG.E.U16 desc[UR36][R10.64+0x2], R12 ;  /* 0x0000020c0a000986 */ /* 0x0007e2000c101524 */
[----:B------:R-:W-:Y:S05]  /*2a30*/  @!P2 BRA `(.L_x_39) ;  /* 0x000000000004a947 */ /* 0x000fea0003800000 */
[----:B------:R4:W5:Y:S02]  /*2a40*/  LDG.E.LTC128B.U16 R24, desc[UR36][R6.64+0x10] ;  /* 0x0000102406187981 */ /* 0x000964000c1e1520 */
.L_x_39:
[----:B------:R-:W-:Y:S05]  /*2a50*/  BSYNC B1 ;  /* 0x0000000000017941 */ /* 0x000fea0003800000 */
.L_x_38:
        /* <DEDUP_REMOVED lines=10> */
.L_x_41:
[----:B------:R-:W-:Y:S05]  /*2b00*/  BSYNC B1 ;  /* 0x0000000000017941 */ /* 0x000fea0003800000 */
.L_x_40:
[----:B0----5:R-:W-:Y:S01]  /*2b10*/  IMAD.U32 R13, R24, 0x10000, RZ ;  /* 0x00010000180d7824 */ /* 0x021fe200078e00ff */
[----:B------:R-:W-:Y:S01]  /*2b20*/  ISETP.GT.AND P1, PT, R0, 0x8, P1 ;  /* 0x000000080000780c */ /* 0x000fe20000f24270 */
[----:B------:R-:W-:Y:S02]  /*2b30*/  BSSY B1, `(.L_x_42) ;  /* 0x0000007000017945 */ /* 0x000fe40003800000 */
[----:B---3--:R-:W-:-:S04]  /*2b40*/  FMUL R12, R13, R156 ;  /* 0x0000009c0d0c7220 */ /* 0x008fc80000400000 */
[----:B------:R-:W-:-:S05]  /*2b50*/  FFMA R12, R29, R155, R12 ;  /* 0x0000009b1d0c7223 */ /* 0x000fca000000000c */
[----:B------:R-:W-:-:S05]  /*2b60*/  F2FP.BF16.F32.PACK_AB R12, RZ, R12 ;  /* 0x0000000cff0c723e */ /* 0x000fca00000010ff */
[----:B------:R0:W-:Y:S01]  /*2b70*/  @P3 STG.E.U16 desc[UR36][R4.64+0x12], R12 ;  /* 0x0000120c04003986 */ /* 0x0001e2000c101524 */
[----:B------:R-:W-:Y:S05]  /*2b80*/  @!P1 BRA `(.L_x_43) ;  /* 0x0000000000049947 */ /* 0x000fea0003800000 */
[----:B------:R3:W5:Y:S02]  /*2b90*/  LDG.E.LTC128B.U16 R24, desc[UR36][R8.64+0x10] ;  /* 0x0000102408187981 */ /* 0x000764000c1e1520 */
.L_x_43:
[----:B------:R-:W-:Y:S05]  /*2ba0*/  BSYNC B1 ;  /* 0x0000000000017941 */ /* 0x000fea0003800000 */
.L_x_42:
[----:B-----5:R-:W-:Y:S01]  /*2bb0*/  IMAD.U32 R13, R24, 0x10000, RZ ;  /* 0x00010000180d7824 */ /* 0x020fe200078e00ff */
[----:B------:R-:W-:Y:S01]  /*2bc0*/  ISETP.GT.AND P0, PT, R0, 0x8, P0 ;  /* 0x000000080000780c */ /* 0x000fe20000704270 */
[----:B------:R-:W-:Y:S02]  /*2bd0*/  BSSY B1, `(.L_x_44) ;  /* 0x0000007000017945 */ /* 0x000fe40003800000 */
[----:B------:R-:W-:-:S04]  /*2be0*/  FMUL R13, R13, R156 ;  /* 0x0000009c0d0d7220 */ /* 0x000fc80000400000 */
[----:B------:R-:W-:-:S05]  /*2bf0*/  FFMA R13, R30, R155, R13 ;  /* 0x0000009b1e0d7223 */ /* 0x000fca000000000d */
[----:B------:R-:W-:-:S05]  /*2c00*/  F2FP.BF16.F32.PACK_AB R13, RZ, R13 ;  /* 0x0000000dff0d723e */ /* 0x000fca00000010ff */
[----:B------:R0:W-:Y:S01]  /*2c10*/  @P1 STG.E.U16 desc[UR36][R10.64+0x10], R13 ;  /* 0x0000100d0a001986 */ /* 0x0001e2000c101524 */
[----:B------:R-:W-:Y:S05]  /*2c20*/  @!P0 BRA `(.L_x_45) ;  /* 0x0000000000048947 */ /* 0x000fea0003800000 */
[----:B------:R0:W5:Y:S02]  /*2c30*/  LDG.E.LTC128B.U16 R24, desc[UR36][R8.64+0x12] ;  /* 0x0000122408187981 */ /* 0x000164000c1e1520 */
.L_x_45:
[----:B------:R-:W-:Y:S05]  /*2c40*/  BSYNC B1 ;  /* 0x0000000000017941 */ /* 0x000fea0003800000 */
.L_x_44:
[----:B0----5:R-:W-:Y:S01]  /*2c50*/  IMAD.U32 R13, R24, 0x10000, RZ ;  /* 0x00010000180d7824 */ /* 0x021fe200078e00ff */
        /* <DEDUP_REMOVED lines=9> */
.L_x_47:
[----:B------:R-:W-:Y:S05]  /*2cf0*/  BSYNC B1 ;  /* 0x0000000000017941 */ /* 0x000fea0003800000 */
.L_x_46:
        /* <DEDUP_REMOVED lines=10> */
.L_x_49:
[----:B------:R-:W-:Y:S05]  /*2da0*/  BSYNC B1 ;  /* 0x0000000000017941 */ /* 0x000fea0003800000 */
.L_x_48:
[----:B0----5:R-:W-:Y:S01]  /*2db0*/  IMAD.U32 R13, R24, 0x10000, RZ ;  /* 0x00010000180d7824 */ /* 0x021fe200078e00ff */
        /* <DEDUP_REMOVED lines=8> */
.L_x_51:
[----:B------:R-:W-:Y:S05]  /*2e40*/  BSYNC B1 ;  /* 0x0000000000017941 */ /* 0x000fea0003800000 */
.L_x_50:
        /* <DEDUP_REMOVED lines=9> */
.L_x_53:
[----:B------:R-:W-:Y:S05]  /*2ee0*/  BSYNC B1 ;  /* 0x0000000000017941 */ /* 0x000fea0003800000 */
.L_x_52:
        /* <DEDUP_REMOVED lines=10> */
.L_x_55:
[----:B------:R-:W-:Y:S05]  /*2f90*/  BSYNC B1 ;  /* 0x0000000000017941 */ /* 0x000fea0003800000 */
.L_x_54:
        /* <DEDUP_REMOVED lines=10> */
.L_x_57:
[----:B------:R-:W-:Y:S05]  /*3040*/  BSYNC B1 ;  /* 0x0000000000017941 */ /* 0x000fea0003800000 */
.L_x_56:
        /* <DEDUP_REMOVED lines=9> */
.L_x_59:
[----:B------:R-:W-:Y:S05]  /*30e0*/  BSYNC B1 ;  /* 0x0000000000017941 */ /* 0x000fea0003800000 */
.L_x_58:
        /* <DEDUP_REMOVED lines=9> */
.L_x_61:
[----:B------:R-:W-:Y:S05]  /*3180*/  BSYNC B1 ;  /* 0x0000000000017941 */ /* 0x000fea0003800000 */
.L_x_60:
        /* <DEDUP_REMOVED lines=10> */
.L_x_63:
[----:B------:R-:W-:Y:S05]  /*3230*/  BSYNC B1 ;  /* 0x0000000000017941 */ /* 0x000fea0003800000 */
.L_x_62:
        /* <DEDUP_REMOVED lines=10> */
.L_x_65:
[----:B------:R-:W-:Y:S05]  /*32e0*/  BSYNC B1 ;  /* 0x0000000000017941 */ /* 0x000fea0003800000 */
.L_x_64:
        /* <DEDUP_REMOVED lines=9> */
.L_x_67:
[----:B------:R-:W-:Y:S05]  /*3380*/  BSYNC B1 ;  /* 0x0000000000017941 */ /* 0x000fea0003800000 */
.L_x_66:
        /* <DEDUP_REMOVED lines=9> */
.L_x_69:
[----:B------:R-:W-:Y:S05]  /*3420*/  BSYNC B1 ;  /* 0x0000000000017941 */ /* 0x000fea0003800000 */
.L_x_68:
        /* <DEDUP_REMOVED lines=10> */
.L_x_71:
[----:B------:R-:W-:Y:S05]  /*34d0*/  BSYNC B1 ;  /* 0x0000000000017941 */ /* 0x000fea0003800000 */
.L_x_70:
        /* <DEDUP_REMOVED lines=10> */
.L_x_73:
[----:B------:R-:W-:Y:S05]  /*3580*/  BSYNC B1 ;  /* 0x0000000000017941 */ /* 0x000fea0003800000 */
.L_x_72:
        /* <DEDUP_REMOVED lines=9> */
.L_x_75:
[----:B------:R-:W-:Y:S05]  /*3620*/  BSYNC B1 ;  /* 0x0000000000017941 */ /* 0x000fea0003800000 */
.L_x_74:
        /* <DEDUP_REMOVED lines=9> */
.L_x_77:
[----:B------:R-:W-:Y:S05]  /*36c0*/  BSYNC B1 ;  /* 0x0000000000017941 */ /* 0x000fea0003800000 */
.L_x_76:
        /* <DEDUP_REMOVED lines=10> */
.L_x_79:
[----:B------:R-:W-:Y:S05]  /*3770*/  BSYNC B1 ;  /* 0x0000000000017941 */ /* 0x000fea0003800000 */
.L_x_78:
        /* <DEDUP_REMOVED lines=10> */
.L_x_81:
[----:B------:R-:W-:Y:S05]  /*3820*/  BSYNC B1 ;  /* 0x0000000000017941 */ /* 0x000fea0003800000 */
.L_x_80:
        /* <DEDUP_REMOVED lines=9> */
.L_x_83:
[----:B------:R-:W-:Y:S05]  /*38c0*/  BSYNC B1 ;  /* 0x0000000000017941 */ /* 0x000fea0003800000 */
.L_x_82:
        /* <DEDUP_REMOVED lines=9> */
.L_x_85:
[----:B------:R-:W-:Y:S05]  /*3960*/  BSYNC B1 ;  /* 0x0000000000017941 */ /* 0x000fea0003800000 */
.L_x_84:
        /* <DEDUP_REMOVED lines=10> */
.L_x_87:
[----:B------:R-:W-:Y:S05]  /*3a10*/  BSYNC B1 ;  /* 0x0000000000017941 */ /* 0x000fea0003800000 */
.L_x_86:
        /* <DEDUP_REMOVED lines=10> */
.L_x_89:
[----:B------:R-:W-:Y:S05]  /*3ac0*/  BSYNC B1 ;  /* 0x0000000000017941 */ /* 0x000fea0003800000 */
.L_x_88:
        /* <DEDUP_REMOVED lines=9> */
.L_x_91:
[----:B------:R-:W-:Y:S05]  /*3b60*/  BSYNC B1 ;  /* 0x0000000000017941 */ /* 0x000fea0003800000 */
.L_x_90:
        /* <DEDUP_REMOVED lines=9> */
.L_x_93:
[----:B------:R-:W-:Y:S05]  /*3c00*/  BSYNC B1 ;  /* 0x0000000000017941 */ /* 0x000fea0003800000 */
.L_x_92:
        /* <DEDUP_REMOVED lines=10> */
.L_x_95:
[----:B------:R-:W-:Y:S05]  /*3cb0*/  BSYNC B1 ;  /* 0x0000000000017941 */ /* 0x000fea0003800000 */
.L_x_94:
        /* <DEDUP_REMOVED lines=10> */
.L_x_97:
[----:B------:R-:W-:Y:S05]  /*3d60*/  BSYNC B1 ;  /* 0x0000000000017941 */ /* 0x000fea0003800000 */
.L_x_96:
        /* <DEDUP_REMOVED lines=9> */
.L_x_99:
[----:B------:R-:W-:Y:S05]  /*3e00*/  BSYNC B1 ;  /* 0x0000000000017941 */ /* 0x000fea0003800000 */
.L_x_98:
        /* <DEDUP_REMOVED lines=9> */
.L_x_101:
[----:B------:R-:W-:Y:S05]  /*3ea0*/  BSYNC B1 ;  /* 0x0000000000017941 */ /* 0x000fea0003800000 */
.L_x_100:
        /* <DEDUP_REMOVED lines=10> */
.L_x_103:
[----:B------:R-:W-:Y:S05]  /*3f50*/  BSYNC B1 ;  /* 0x0000000000017941 */ /* 0x000fea0003800000 */
.L_x_102:
        /* <DEDUP_REMOVED lines=10> */
.L_x_105:
[----:B------:R-:W-:Y:S05]  /*4000*/  BSYNC B1 ;  /* 0x0000000000017941 */ /* 0x000fea0003800000 */
.L_x_104:
        /* <DEDUP_REMOVED lines=9> */
.L_x_107:
[----:B------:R-:W-:Y:S05]  /*40a0*/  BSYNC B1 ;  /* 0x0000000000017941 */ /* 0x000fea0003800000 */
.L_x_106:
        /* <DEDUP_REMOVED lines=9> */
.L_x_109:
[----:B------:R-:W-:Y:S05]  /*4140*/  BSYNC B1 ;  /* 0x0000000000017941 */ /* 0x000fea0003800000 */
.L_x_108:
        /* <DEDUP_REMOVED lines=10> */
.L_x_111:
[----:B------:R-:W-:Y:S05]  /*41f0*/  BSYNC B1 ;  /* 0x0000000000017941 */ /* 0x000fea0003800000 */
.L_x_110:
        /* <DEDUP_REMOVED lines=10> */
.L_x_113:
[----:B------:R-:W-:Y:S05]  /*42a0*/  BSYNC B1 ;  /* 0x0000000000017941 */ /* 0x000fea0003800000 */
.L_x_112:
        /* <DEDUP_REMOVED lines=9> */
.L_x_115:
[----:B------:R-:W-:Y:S05]  /*4340*/  BSYNC B1 ;  /* 0x0000000000017941 */ /* 0x000fea0003800000 */
.L_x_114:
        /* <DEDUP_REMOVED lines=9> */
.L_x_117:
[----:B------:R-:W-:Y:S05]  /*43e0*/  BSYNC B1 ;  /* 0x0000000000017941 */ /* 0x000fea0003800000 */
.L_x_116:
        /* <DEDUP_REMOVED lines=10> */
.L_x_119:
[----:B------:R-:W-:Y:S05]  /*4490*/  BSYNC B1 ;  /* 0x0000000000017941 */ /* 0x000fea0003800000 */
.L_x_118:
        /* <DEDUP_REMOVED lines=10> */
.L_x_121:
[----:B------:R-:W-:Y:S05]  /*4540*/  BSYNC B1 ;  /* 0x0000000000017941 */ /* 0x000fea0003800000 */
.L_x_120:
        /* <DEDUP_REMOVED lines=9> */
.L_x_123:
[----:B------:R-:W-:Y:S05]  /*45e0*/  BSYNC B1 ;  /* 0x0000000000017941 */ /* 0x000fea0003800000 */
.L_x_122:
        /* <DEDUP_REMOVED lines=9> */
.L_x_125:
[----:B------:R-:W-:Y:S05]  /*4680*/  BSYNC B1 ;  /* 0x0000000000017941 */ /* 0x000fea0003800000 */
.L_x_124:
        /* <DEDUP_REMOVED lines=10> */
.L_x_127:
[----:B------:R-:W-:Y:S05]  /*4730*/  BSYNC B1 ;  /* 0x0000000000017941 */ /* 0x000fea0003800000 */
.L_x_126:
        /* <DEDUP_REMOVED lines=10> */
.L_x_129:
[----:B------:R-:W-:Y:S05]  /*47e0*/  BSYNC B1 ;  /* 0x0000000000017941 */ /* 0x000fea0003800000 */
.L_x_128:
        /* <DEDUP_REMOVED lines=9> */
.L_x_131:
[----:B------:R-:W-:Y:S05]  /*4880*/  BSYNC B1 ;  /* 0x0000000000017941 */ /* 0x000fea0003800000 */
.L_x_130:
        /* <DEDUP_REMOVED lines=9> */
.L_x_133:
[----:B------:R-:W-:Y:S05]  /*4920*/  BSYNC B1 ;  /* 0x0000000000017941 */ /* 0x000fea0003800000 */
.L_x_132:
        /* <DEDUP_REMOVED lines=10> */
.L_x_135:
[----:B------:R-:W-:Y:S05]  /*49d0*/  BSYNC B1 ;  /* 0x0000000000017941 */ /* 0x000fea0003800000 */
.L_x_134:
        /* <DEDUP_REMOVED lines=10> */
.L_x_137:
[----:B------:R-:W-:Y:S05]  /*4a80*/  BSYNC B1 ;  /* 0x0000000000017941 */ /* 0x000fea0003800000 */
.L_x_136:
        /* <DEDUP_REMOVED lines=9> */
.L_x_139:
[----:B------:R-:W-:Y:S05]  /*4b20*/  BSYNC B1 ;  /* 0x0000000000017941 */ /* 0x000fea0003800000 */
.L_x_138:
        /* <DEDUP_REMOVED lines=9> */
.L_x_141:
[----:B------:R-:W-:Y:S05]  /*4bc0*/  BSYNC B1 ;  /* 0x0000000000017941 */ /* 0x000fea0003800000 */
.L_x_140:
        /* <DEDUP_REMOVED lines=10> */
.L_x_143:
[----:B------:R-:W-:Y:S05]  /*4c70*/  BSYNC B1 ;  /* 0x0000000000017941 */ /* 0x000fea0003800000 */
.L_x_142:
        /* <DEDUP_REMOVED lines=10> */
.L_x_145:
[----:B------:R-:W-:Y:S05]  /*4d20*/  BSYNC B1 ;  /* 0x0000000000017941 */ /* 0x000fea0003800000 */
.L_x_144:
        /* <DEDUP_REMOVED lines=9> */
.L_x_147:
[----:B------:R-:W-:Y:S05]  /*4dc0*/  BSYNC B1 ;  /* 0x0000000000017941 */ /* 0x000fea0003800000 */
.L_x_146:
        /* <DEDUP_REMOVED lines=9> */
.L_x_149:
[----:B------:R-:W-:Y:S05]  /*4e60*/  BSYNC B1 ;  /* 0x0000000000017941 */ /* 0x000fea0003800000 */
.L_x_148:
        /* <DEDUP_REMOVED lines=10> */
.L_x_151:
[----:B------:R-:W-:Y:S05]  /*4f10*/  BSYNC B1 ;  /* 0x0000000000017941 */ /* 0x000fea0003800000 */
.L_x_150:
        /* <DEDUP_REMOVED lines=10> */
.L_x_153:
[----:B------:R-:W-:Y:S05]  /*4fc0*/  BSYNC B1 ;  /* 0x0000000000017941 */ /* 0x000fea0003800000 */
.L_x_152:
        /* <DEDUP_REMOVED lines=9> */
.L_x_155:
[----:B------:R-:W-:Y:S05]  /*5060*/  BSYNC B1 ;  /* 0x0000000000017941 */ /* 0x000fea0003800000 */
.L_x_154:
        /* <DEDUP_REMOVED lines=9> */
.L_x_157:
[----:B------:R-:W-:Y:S05]  /*5100*/  BSYNC B1 ;  /* 0x0000000000017941 */ /* 0x000fea0003800000 */
.L_x_156:
        /* <DEDUP_REMOVED lines=10> */
.L_x_159:
[----:B------:R-:W-:Y:S05]  /*51b0*/  BSYNC B1 ;  /* 0x0000000000017941 */ /* 0x000fea0003800000 */
.L_x_158:
        /* <DEDUP_REMOVED lines=10> */
.L_x_161:
[----:B------:R-:W-:Y:S05]  /*5260*/  BSYNC B1 ;  /* 0x0000000000017941 */ /* 0x000fea0003800000 */
.L_x_160:
        /* <DEDUP_REMOVED lines=9> */
.L_x_163:
[----:B------:R-:W-:Y:S05]  /*5300*/  BSYNC B1 ;  /* 0x0000000000017941 */ /* 0x000fea0003800000 */
.L_x_162:
        /* <DEDUP_REMOVED lines=9> */
.L_x_165:
[----:B------:R-:W-:Y:S05]  /*53a0*/  BSYNC B1 ;  /* 0x0000000000017941 */ /* 0x000fea0003800000 */
.L_x_164:
        /* <DEDUP_REMOVED lines=10> */
.L_x_167:
[----:B------:R-:W-:Y:S05]  /*5450*/  BSYNC B1 ;  /* 0x0000000000017941 */ /* 0x000fea0003800000 */
.L_x_166:
        /* <DEDUP_REMOVED lines=10> */
.L_x_169:
[----:B------:R-:W-:Y:S05]  /*5500*/  BSYNC B1 ;  /* 0x0000000000017941 */ /* 0x000fea0003800000 */
.L_x_168:
        /* <DEDUP_REMOVED lines=9> */
.L_x_171:
[----:B------:R-:W-:Y:S05]  /*55a0*/  BSYNC B1 ;  /* 0x0000000000017941 */ /* 0x000fea0003800000 */
.L_x_170:
        /* <DEDUP_REMOVED lines=9> */
.L_x_173:
[----:B------:R-:W-:Y:S05]  /*5640*/  BSYNC B1 ;  /* 0x0000000000017941 */ /* 0x000fea0003800000 */
.L_x_172:
        /* <DEDUP_REMOVED lines=10> */
.L_x_175:
[----:B------:R-:W-:Y:S05]  /*56f0*/  BSYNC B1 ;  /* 0x0000000000017941 */ /* 0x000fea0003800000 */
.L_x_174:
        /* <DEDUP_REMOVED lines=10> */
.L_x_177:
[----:B------:R-:W-:Y:S05]  /*57a0*/  BSYNC B1 ;  /* 0x0000000000017941 */ /* 0x000fea0003800000 */
.L_x_176:
        /* <DEDUP_REMOVED lines=9> */
.L_x_179:
[----:B------:R-:W-:Y:S05]  /*5840*/  BSYNC B1 ;  /* 0x0000000000017941 */ /* 0x000fea0003800000 */
.L_x_178:
        /* <DEDUP_REMOVED lines=9> */
.L_x_181:
[----:B------:R-:W-:Y:S05]  /*58e0*/  BSYNC B1 ;  /* 0x0000000000017941 */ /* 0x000fea0003800000 */
.L_x_180:
        /* <DEDUP_REMOVED lines=10> */
.L_x_183:
[----:B------:R-:W-:Y:S05]  /*5990*/  BSYNC B1 ;  /* 0x0000000000017941 */ /* 0x000fea0003800000 */
.L_x_182:
        /* <DEDUP_REMOVED lines=10> */
.L_x_185:
[----:B------:R-:W-:Y:S05]  /*5a40*/  BSYNC B1 ;  /* 0x0000000000017941 */ /* 0x000fea0003800000 */
.L_x_184:
        /* <DEDUP_REMOVED lines=9> */
.L_x_187:
[----:B------:R-:W-:Y:S05]  /*5ae0*/  BSYNC B1 ;  /* 0x0000000000017941 */ /* 0x000fea0003800000 */
.L_x_186:
        /* <DEDUP_REMOVED lines=9> */
.L_x_189:
[----:B------:R-:W-:Y:S05]  /*5b80*/  BSYNC B1 ;  /* 0x0000000000017941 */ /* 0x000fea0003800000 */
.L_x_188:
        /* <DEDUP_REMOVED lines=10> */
.L_x_191:
[----:B------:R-:W-:Y:S05]  /*5c30*/  BSYNC B1 ;  /* 0x0000000000017941 */ /* 0x000fea0003800000 */
.L_x_190:
        /* <DEDUP_REMOVED lines=10> */
.L_x_193:
[----:B------:R-:W-:Y:S05]  /*5ce0*/  BSYNC B1 ;  /* 0x0000000000017941 */ /* 0x000fea0003800000 */
.L_x_192:
        /* <DEDUP_REMOVED lines=9> */
.L_x_195:
[----:B------:R-:W-:Y:S05]  /*5d80*/  BSYNC B1 ;  /* 0x0000000000017941 */ /* 0x000fea0003800000 */
.L_x_194:
        /* <DEDUP_REMOVED lines=9> */
.L_x_197:
[----:B------:R-:W-:Y:S05]  /*5e20*/  BSYNC B1 ;  /* 0x0000000000017941 */ /* 0x000fea0003800000 */
.L_x_196:
        /* <DEDUP_REMOVED lines=10> */
.L_x_199:
[----:B------:R-:W-:Y:S05]  /*5ed0*/  BSYNC B1 ;  /* 0x0000000000017941 */ /* 0x000fea0003800000 */
.L_x_198:
        /* <DEDUP_REMOVED lines=10> */
.L_x_201:
[----:B------:R-:W-:Y:S05]  /*5f80*/  BSYNC B1 ;  /* 0x0000000000017941 */ /* 0x000fea0003800000 */
.L_x_200:
        /* <DEDUP_REMOVED lines=9> */
.L_x_203:
[----:B------:R-:W-:Y:S05]  /*6020*/  BSYNC B1 ;  /* 0x0000000000017941 */ /* 0x000fea0003800000 */
.L_x_202:
        /* <DEDUP_REMOVED lines=9> */
.L_x_205:
[----:B------:R-:W-:Y:S05]  /*60c0*/  BSYNC B1 ;  /* 0x0000000000017941 */ /* 0x000fea0003800000 */
.L_x_204:
        /* <DEDUP_REMOVED lines=10> */
.L_x_207:
[----:B------:R-:W-:Y:S05]  /*6170*/  BSYNC B1 ;  /* 0x0000000000017941 */ /* 0x000fea0003800000 */
.L_x_206:
        /* <DEDUP_REMOVED lines=10> */
.L_x_209:
[----:B------:R-:W-:Y:S05]  /*6220*/  BSYNC B1 ;  /* 0x0000000000017941 */ /* 0x000fea0003800000 */
.L_x_208:
        /* <DEDUP_REMOVED lines=9> */
.L_x_211:
[----:B------:R-:W-:Y:S05]  /*62c0*/  BSYNC B1 ;  /* 0x0000000000017941 */ /* 0x000fea0003800000 */
.L_x_210:
        /* <DEDUP_REMOVED lines=9> */
.L_x_213:
[----:B------:R-:W-:Y:S05]  /*6360*/  BSYNC B1 ;  /* 0x0000000000017941 */ /* 0x000fea0003800000 */
.L_x_212:
        /* <DEDUP_REMOVED lines=10> */
.L_x_215:
[----:B------:R-:W-:Y:S05]  /*6410*/  BSYNC B1 ;  /* 0x0000000000017941 */ /* 0x000fea0003800000 */
.L_x_214:
        /* <DEDUP_REMOVED lines=10> */
.L_x_217:
[----:B------:R-:W-:Y:S05]  /*64c0*/  BSYNC B1 ;  /* 0x0000000000017941 */ /* 0x000fea0003800000 */
.L_x_216:
        /* <DEDUP_REMOVED lines=9> */
.L_x_219:
[----:B------:R-:W-:Y:S05]  /*6560*/  BSYNC B1 ;  /* 0x0000000000017941 */ /* 0x000fea0003800000 */
.L_x_218:
        /* <DEDUP_REMOVED lines=9> */
.L_x_221:
[----:B------:R-:W-:Y:S05]  /*6600*/  BSYNC B1 ;  /* 0x0000000000017941 */ /* 0x000fea0003800000 */
.L_x_220:
        /* <DEDUP_REMOVED lines=10> */
.L_x_223:
[----:B------:R-:W-:Y:S05]  /*66b0*/  BSYNC B1 ;  /* 0x0000000000017941 */ /* 0x000fea0003800000 */
.L_x_222:
        /* <DEDUP_REMOVED lines=10> */
.L_x_225:
[----:B------:R-:W-:Y:S05]  /*6760*/  BSYNC B1 ;  /* 0x0000000000017941 */ /* 0x000fea0003800000 */
.L_x_224:
        /* <DEDUP_REMOVED lines=9> */
.L_x_227:
[----:B------:R-:W-:Y:S05]  /*6800*/  BSYNC B1 ;  /* 0x0000000000017941 */ /* 0x000fea0003800000 */
.L_x_226:
        /* <DEDUP_REMOVED lines=9> */
.L_x_229:
[----:B------:R-:W-:Y:S05]  /*68a0*/  BSYNC B1 ;  /* 0x0000000000017941 */ /* 0x000fea0003800000 */
.L_x_228:
        /* <DEDUP_REMOVED lines=10> */
.L_x_231:
[----:B------:R-:W-:Y:S05]  /*6950*/  BSYNC B1 ;  /* 0x0000000000017941 */ /* 0x000fea0003800000 */
.L_x_230:
        /* <DEDUP_REMOVED lines=10> */
.L_x_233:
[----:B------:R-:W-:Y:S05]  /*6a00*/  BSYNC B1 ;  /* 0x0000000000017941 */ /* 0x000fea0003800000 */
.L_x_232:
        /* <DEDUP_REMOVED lines=9> */
.L_x_235:
[----:B------:R-:W-:Y:S05]  /*6aa0*/  BSYNC B1 ;  /* 0x0000000000017941 */ /* 0x000fea0003800000 */
.L_x_234:
        /* <DEDUP_REMOVED lines=9> */
.L_x_237:
[----:B------:R-:W-:Y:S05]  /*6b40*/  BSYNC B1 ;  /* 0x0000000000017941 */ /* 0x000fea0003800000 */
.L_x_236:
        /* <DEDUP_REMOVED lines=10> */
.L_x_239:
[----:B------:R-:W-:Y:S05]  /*6bf0*/  BSYNC B1 ;  /* 0x0000000000017941 */ /* 0x000fea0003800000 */
.L_x_238:
        /* <DEDUP_REMOVED lines=10> */
.L_x_241:
[----:B------:R-:W-:Y:S05]  /*6ca0*/  BSYNC B1 ;  /* 0x0000000000017941 */ /* 0x000fea0003800000 */
.L_x_240:
        /* <DEDUP_REMOVED lines=9> */
.L_x_243:
[----:B------:R-:W-:Y:S05]  /*6d40*/  BSYNC B1 ;  /* 0x0000000000017941 */ /* 0x000fea0003800000 */
.L_x_242:
        /* <DEDUP_REMOVED lines=9> */
.L_x_245:
[----:B------:R-:W-:Y:S05]  /*6de0*/  BSYNC B1 ;  /* 0x0000000000017941 */ /* 0x000fea0003800000 */
.L_x_244:
        /* <DEDUP_REMOVED lines=10> */
.L_x_247:
[----:B------:R-:W-:Y:S05]  /*6e90*/  BSYNC B1 ;  /* 0x0000000000017941 */ /* 0x000fea0003800000 */
.L_x_246:
        /* <DEDUP_REMOVED lines=10> */
.L_x_249:
[----:B------:R-:W-:Y:S05]  /*6f40*/  BSYNC B1 ;  /* 0x0000000000017941 */ /* 0x000fea0003800000 */
.L_x_248:
        /* <DEDUP_REMOVED lines=9> */
.L_x_251:
[----:B------:R-:W-:Y:S05]  /*6fe0*/  BSYNC B1 ;  /* 0x0000000000017941 */ /* 0x000fea0003800000 */
.L_x_250:
        /* <DEDUP_REMOVED lines=9> */
.L_x_253:
[----:B------:R-:W-:Y:S05]  /*7080*/  BSYNC B1 ;  /* 0x0000000000017941 */ /* 0x000fea0003800000 */
.L_x_252:
        /* <DEDUP_REMOVED lines=10> */
.L_x_255:
[----:B------:R-:W-:Y:S05]  /*7130*/  BSYNC B1 ;  /* 0x0000000000017941 */ /* 0x000fea0003800000 */
.L_x_254:
        /* <DEDUP_REMOVED lines=10> */
.L_x_257:
[----:B------:R-:W-:Y:S05]  /*71e0*/  BSYNC B1 ;  /* 0x0000000000017941 */ /* 0x000fea0003800000 */
.L_x_256:
        /* <DEDUP_REMOVED lines=9> */
.L_x_259:
[----:B------:R-:W-:Y:S05]  /*7280*/  BSYNC B1 ;  /* 0x0000000000017941 */ /* 0x000fea0003800000 */
.L_x_258:
        /* <DEDUP_REMOVED lines=9> */
.L_x_261:
[----:B------:R-:W-:Y:S05]  /*7320*/  BSYNC B1 ;  /* 0x0000000000017941 */ /* 0x000fea0003800000 */
.L_x_260:
        /* <DEDUP_REMOVED lines=10> */
.L_x_263:
[----:B------:R-:W-:Y:S05]  /*73d0*/  BSYNC B1 ;  /* 0x0000000000017941 */ /* 0x000fea0003800000 */
.L_x_262:
        /* <DEDUP_REMOVED lines=10> */
.L_x_265:
[----:B------:R-:W-:Y:S05]  /*7480*/  BSYNC B1 ;  /* 0x0000000000017941 */ /* 0x000fea0003800000 */
.L_x_264:
        /* <DEDUP_REMOVED lines=9> */
.L_x_267:
[----:B------:R-:W-:Y:S05]  /*7520*/  BSYNC B1 ;  /* 0x0000000000017941 */ /* 0x000fea0003800000 */
.L_x_266:
        /* <DEDUP_REMOVED lines=9> */
.L_x_269:
[----:B------:R-:W-:Y:S05]  /*75c0*/  BSYNC B1 ;  /* 0x0000000000017941 */ /* 0x000fea0003800000 */
.L_x_268:
        /* <DEDUP_REMOVED lines=10> */
.L_x_271:
[----:B------:R-:W-:Y:S05]  /*7670*/  BSYNC B1 ;  /* 0x0000000000017941 */ /* 0x000fea0003800000 */
.L_x_270:
        /* <DEDUP_REMOVED lines=10> */
.L_x_273:
[----:B------:R-:W-:Y:S05]  /*7720*/  BSYNC B1 ;  /* 0x0000000000017941 */ /* 0x000fea0003800000 */
.L_x_272:
        /* <DEDUP_REMOVED lines=9> */
.L_x_275:
[----:B------:R-:W-:Y:S05]  /*77c0*/  BSYNC B1 ;  /* 0x0000000000017941 */ /* 0x000fea0003800000 */
.L_x_274:
        /* <DEDUP_REMOVED lines=9> */
.L_x_277:
[----:B------:R-:W-:Y:S05]  /*7860*/  BSYNC B1 ;  /* 0x0000000000017941 */ /* 0x000fea0003800000 */
.L_x_276:
        /* <DEDUP_REMOVED lines=10> */
.L_x_279:
[----:B------:R-:W-:Y:S05]  /*7910*/  BSYNC B1 ;  /* 0x0000000000017941 */ /* 0x000fea0003800000 */
.L_x_278:
        /* <DEDUP_REMOVED lines=10> */
.L_x_281:
[----:B------:R-:W-:Y:S05]  /*79c0*/  BSYNC B1 ;  /* 0x0000000000017941 */ /* 0x000fea0003800000 */
.L_x_280:
[----:B-----5:R-:W-:Y:S01]  /*79d0*/  IMAD.U32 R3, R24, 0x10000, RZ ;  /* 0x0001000018037824 */ /* 0x020fe200078e00ff */
[----:B------:R-:W-:Y:S01]  /*79e0*/  ISETP.GT.AND P1, PT, R0, 0x8, P1 ;  /* 0x000000080000780c */ /* 0x000fe20000f24270 */
[----:B------:R-:W-:Y:S02]  /*79f0*/  BSSY B1, `(.L_x_282) ;  /* 0x0000007000017945 */ /* 0x000fe40003800000 */
[----:B01--4-:R-:W-:-:S04]  /*7a00*/  FMUL R6, R3, R156 ;  /* 0x0000009c03067220 */ /* 0x013fc80000400000 */
[----:B------:R-:W-:-:S05]  /*7a10*/  FFMA R6, R149, R155, R6 ;  /* 0x0000009b95067223 */ /* 0x000fca0000000006 */
[----:B------:R-:W-:-:S05]  /*7a20*/  F2FP.BF16.F32.PACK_AB R6, RZ, R6 ;  /* 0x00000006ff06723e */ /* 0x000fca00000010ff */
[----:B------:R0:W-:Y:S01]  /*7a30*/  @P3 STG.E.U16 desc[UR36][R4.64+0x1f2], R6 ;  /* 0x0001f20604003986 */ /* 0x0001e2000c101524 */
[----:B------:R-:W-:Y:S05]  /*7a40*/  @!P1 BRA `(.L_x_283) ;  /* 0x0000000000049947 */ /* 0x000fea0003800000 */
[----:B------:R1:W5:Y:S02]  /*7a50*/  LDG.E.LTC128B.U16 R24, desc[UR36][R8.64+0x1f0] ;  /* 0x0001f02408187981 */ /* 0x000364000c1e1520 */
.L_x_283:
[----:B------:R-:W-:Y:S05]  /*7a60*/  BSYNC B1 ;  /* 0x0000000000017941 */ /* 0x000fea0003800000 */
.L_x_282:
[----:B-----5:R-:W-:Y:S01]  /*7a70*/  IMAD.U32 R3, R24, 0x10000, RZ ;  /* 0x0001000018037824 */ /* 0x020fe200078e00ff */
[----:B------:R-:W-:Y:S01]  /*7a80*/  ISETP.GT.AND P0, PT, R0, 0x8, P0 ;  /* 0x000000080000780c */ /* 0x000fe20000704270 */
[----:B0-----:R-:W-:Y:S01]  /*7a90*/  @P1 IMAD.MOV.U32 R4, RZ, RZ, R10 ;  /* 0x000000ffff041224 */ /* 0x001fe200078e000a */
[----:B------:R-:W-:Y:S01]  /*7aa0*/  BSSY B1, `(.L_x_284) ;  /* 0x0000008000017945 */ /* 0x000fe20003800000 */
[----:B------:R-:W-:Y:S01]  /*7ab0*/  FMUL R3, R3, R156 ;  /* 0x0000009c03037220 */ /* 0x000fe20000400000 */
[----:B------:R-:W-:-:S03]  /*7ac0*/  @P1 IMAD.MOV.U32 R5, RZ, RZ, R11 ;  /* 0x000000ffff051224 */ /* 0x000fc600078e000b */
[----:B------:R-:W-:-:S05]  /*7ad0*/  FFMA R3, R150, R155, R3 ;  /* 0x0000009b96037223 */ /* 0x000fca0000000003 */
[----:B------:R-:W-:-:S05]  /*7ae0*/  F2FP.BF16.F32.PACK_AB R3, RZ, R3 ;  /* 0x00000003ff03723e */ /* 0x000fca00000010ff */
[----:B------:R0:W-:Y:S01]  /*7af0*/  @P1 STG.E.U16 desc[UR36][R4.64+0x1f0], R3 ;  /* 0x0001f00304001986 */ /* 0x0001e2000c101524 */
[----:B------:R-:W-:Y:S05]  /*7b00*/  @!P0 BRA `(.L_x_285) ;  /* 0x0000000000048947 */ /* 0x000fea0003800000 */
[----:B------:R4:W5:Y:S02]  /*7b10*/  LDG.E.LTC128B.U16 R24, desc[UR36][R8.64+0x1f2] ;  /* 0x0001f22408187981 */ /* 0x000964000c1e1520 */
.L_x_285:
[----:B------:R-:W-:Y:S05]  /*7b20*/  BSYNC B1 ;  /* 0x0000000000017941 */ /* 0x000fea0003800000 */
.L_x_284:
[----:B------:R-:W-:Y:S05]  /*7b30*/  @!P0 BRA `(.L_x_286) ;  /* 0x0000002400308947 */ /* 0x000fea0003800000 */
[----:B0----5:R-:W-:-:S04]  /*7b40*/  IMAD.U32 R3, R24, 0x10000, RZ ;  /* 0x0001000018037824 */ /* 0x021fc800078e00ff */
[----:B------:R-:W-:-:S04]  /*7b50*/  FMUL R0, R3, R156 ;  /* 0x0000009c03007220 */ /* 0x000fc80000400000 */
[----:B------:R-:W-:-:S05]  /*7b60*/  FFMA R0, R151, R155, R0 ;  /* 0x0000009b97007223 */ /* 0x000fca0000000000 */
[----:B------:R-:W-:-:S05]  /*7b70*/  F2FP.BF16.F32.PACK_AB R0, RZ, R0 ;  /* 0x00000000ff00723e */ /* 0x000fca00000010ff */
[----:B------:R0:W-:Y:S01]  /*7b80*/  STG.E.U16 desc[UR36][R10.64+0x1f2], R0 ;  /* 0x0001f2000a007986 */ /* 0x0001e2000c101524 */
[----:B------:R-:W-:Y:S05]  /*7b90*/  BRA `(.L_x_286) ;  /* 0x0000002400187947 */ /* 0x000fea0003800000 */
.L_x_33:
[----:B------:R-:W-:Y:S01]  /*7ba0*/  ISETP.GT.AND P0, PT, R3, 0x1, PT ;  /* 0x000000010300780c */ /* 0x000fe20003f04270 */
[----:B------:R-:W-:Y:S01]  /*7bb0*/  ULDC.64 UR4, c[0x0][0x5c0] ;  /* 0x0001700000047ab9 */ /* 0x000fe20000000a00 */
[-C--:B------:R-:W-:Y:S01]  /*7bc0*/  FMUL R24, R24, R155.reuse ;  /* 0x0000009b18187220 */ /* 0x080fe20000400000 */
[-C--:B------:R-:W-:Y:S01]  /*7bd0*/  FMUL R25, R25, R155.reuse ;  /* 0x0000009b19197220 */ /* 0x080fe20000400000 */
[----:B------:R-:W-:Y:S01]  /*7be0*/  ISETP.GT.AND P3, PT, R0, RZ, P0 ;  /* 0x000000ff0000720c */ /* 0x000fe20000764270 */
[-C--:B------:R-:W-:Y:S01]  /*7bf0*/  FMUL R26, R26, R155.reuse ;  /* 0x0000009b1a1a7220 */ /* 0x080fe20000400000 */
[----:B------:R-:W-:Y:S01]  /*7c00*/  LEA R4, P4, R160, UR4, 0x1 ;  /* 0x00000004a0047c11 */ /* 0x000fe2000f8808ff */
[-C--:B------:R-:W-:Y:S01]  /*7c10*/  FMUL R27, R27, R155.reuse ;  /* 0x0000009b1b1b7220 */ /* 0x080fe20000400000 */
[----:B------:R-:W-:Y:S01]  /*7c20*/  F2FP.BF16.F32.PACK_AB R24, RZ, R24 ;  /* 0x00000018ff18723e */ /* 0x000fe200000010ff */
[-C--:B------:R-:W-:Y:S01]  /*7c30*/  FMUL R28, R28, R155.reuse ;  /* 0x0000009b1c1c7220 */ /* 0x080fe20000400000 */
[----:B------:R-:W-:Y:S01]  /*7c40*/  LEA.HI.X R5, R160, UR5, R153, 0x1, P4 ;  /* 0x00000005a0057c11 */ /* 0x000fe2000a0f0c99 */
[----:B------:R-:W-:Y:S01]  /*7c50*/  FMUL R29, R29, R155 ;  /* 0x0000009b1d1d7220 */ /* 0x000fe20000400000 */
[----:B------:R-:W-:Y:S01]  /*7c60*/  F2FP.BF16.F32.PACK_AB R25, RZ, R25 ;  /* 0x00000019ff19723e */ /* 0x000fe200000010ff */
[-C--:B------:R-:W-:Y:S01]  /*7c70*/  FMUL R30, R30, R155.reuse ;  /* 0x0000009b1e1e7220 */ /* 0x080fe20000400000 */
[----:B------:R-:W-:Y:S01]  /*7c80*/  SHF.L.U64.HI R11, R10, 0x4, R11 ;  /* 0x000000040a0b7819 */ /* 0x000fe2000001020b */
[----:B------:R-:W-:Y:S01]  /*7c90*/  @P1 STG.E.U16 desc[UR36][R4.64], R24 ;  /* 0x0000001804001986 */ /* 0x000fe2000c101524 */
[----:B------:R-:W-:Y:S01]  /*7ca0*/  ISETP.GT.AND P1, PT, R3, 0x8, PT ;  /* 0x000000080300780c */ /* 0x000fe20003f24270 */
[-C--:B------:R-:W-:Y:S01]  /*7cb0*/  FMUL R31, R31, R155.reuse ;  /* 0x0000009b1f1f7220 */ /* 0x080fe20000400000 */
[----:B------:R-:W-:Y:S01]  /*7cc0*/  ISETP.GT.AND P4, PT, R0, 0x8, P0 ;  /* 0x000000080000780c */ /* 0x000fe20000784270 */
[----:B------:R-:W-:Y:S01]  /*7cd0*/  @P3 STG.E.U16 desc[UR36][R4.64+0x2], R25 ;  /* 0x0000021904003986 */ /* 0x000fe2000c101524 */
[----:B------:R-:W-:Y:S01]  /*7ce0*/  LEA R6, P3, R10, R4, 0x4 ;  /* 0x000000040a067211 */ /* 0x000fe200078620ff */
[-C--:B------:R-:W-:Y:S01]  /*7cf0*/  FMUL R32, R32, R155.reuse ;  /* 0x0000009b20207220 */ /* 0x080fe20000400000 */
[C---:B------:R-:W-:Y:S01]  /*7d00*/  ISETP.GT.AND P2, PT, R0.reuse, 0x8, P2 ;  /* 0x000000080000780c */ /* 0x040fe20001744270 */
[-C--:B------:R-:W-:Y:S01]  /*7d10*/  FMUL R33, R33, R155.reuse ;  /* 0x0000009b21217220 */ /* 0x080fe20000400000 */
[----:B------:R-:W-:Y:S01]  /*7d20*/  ISETP.GT.AND P0, PT, R3, 0x9, PT ;  /* 0x000000090300780c */ /* 0x000fe20003f04270 */
[----:B------:R-:W-:Y:S01]  /*7d30*/  IMAD.X R7, R11, 0x1, R5, P3 ;  /* 0x000000010b077824 */ /* 0x000fe200018e0605 */
[----:B------:R-:W-:Y:S01]  /*7d40*/  ISETP.GT.AND P5, PT, R0, RZ, P1 ;  /* 0x000000ff0000720c */ /* 0x000fe20000fa4270 */
[-C--:B------:R-:W-:Y:S01]  /*7d50*/  FMUL R34, R34, R155.reuse ;  /* 0x0000009b22227220 */ /* 0x080fe20000400000 */
[----:B------:R-:W-:Y:S01]  /*7d60*/  ISETP.GT.AND P3, PT, R0, RZ, P0 ;  /* 0x000000ff0000720c */ /* 0x000fe20000764270 */
[-C--:B------:R-:W-:Y:S01]  /*7d70*/  FMUL R35, R35, R155.reuse ;  /* 0x0000009b23237220 */ /* 0x080fe20000400000 */
[----:B------:R-:W-:Y:S01]  /*7d80*/  F2FP.BF16.F32.PACK_AB R26, RZ, R26 ;  /* 0x0000001aff1a723e */ /* 0x000fe200000010ff */
[----:B------:R-:W-:Y:S01]  /*7d90*/  FMUL R36, R36, R155 ;  /* 0x0000009b24247220 */ /* 0x000fe20000400000 */
[----:B------:R-:W-:Y:S01]  /*7da0*/  F2FP.BF16.F32.PACK_AB R27, RZ, R27 ;  /* 0x0000001bff1b723e */ /* 0x000fe200000010ff */
[----:B------:R-:W-:Y:S01]  /*7db0*/  FMUL R37, R37, R155 ;  /* 0x0000009b25257220 */ /* 0x000fe20000400000 */
[----:B------:R-:W-:Y:S01]  /*7dc0*/  F2FP.BF16.F32.PACK_AB R28, RZ, R28 ;  /* 0x0000001cff1c723e */ /* 0x000fe200000010ff */
[----:B------:R-:W-:Y:S01]  /*7dd0*/  @P2 STG.E.U16 desc[UR36][R6.64], R26 ;  /* 0x0000001a06002986 */ /* 0x000fe2000c101524 */
[----:B------:R-:W-:Y:S01]  /*7de0*/  F2FP.BF16.F32.PACK_AB R29, RZ, R29 ;  /* 0x0000001dff1d723e */ /* 0x000fe200000010ff */
[-C--:B------:R-:W-:Y:S01]  /*7df0*/  FMUL R38, R38, R155.reuse ;  /* 0x0000009b26267220 */ /* 0x080fe20000400000 */
[C---:B------:R-:W-:Y:S01]  /*7e00*/  ISETP.GT.AND P2, PT, R0.reuse, 0x8, P1 ;  /* 0x000000080000780c */ /* 0x040fe20000f44270 */
[----:B------:R-:W-:Y:S01]  /*7e10*/  @P4 STG.E.U16 desc[UR36][R6.64+0x2], R27 ;  /* 0x0000021b06004986 */ /* 0x000fe2000c101524 */
[----:B------:R-:W-:Y:S01]  /*7e20*/  ISETP.GT.AND P1, PT, R3, 0x10, PT ;  /* 0x000000100300780c */ /* 0x000fe20003f24270 */
[-C--:B------:R-:W-:Y:S01]  /*7e30*/  FMUL R39, R39, R155.reuse ;  /* 0x0000009b27277220 */ /* 0x080fe20000400000 */
[----:B------:R-:W-:Y:S01]  /*7e40*/  F2FP.BF16.F32.PACK_AB R30, RZ, R30 ;  /* 0x0000001eff1e723e */ /* 0x000fe200000010ff */
[----:B------:R-:W-:Y:S01]  /*7e50*/  @P5 STG.E.U16 desc[UR36][R4.64+0x10], R28 ;  /* 0x0000101c04005986 */ /* 0x000fe2000c101524 */
[----:B------:R-:W-:Y:S01]  /*7e60*/  ISETP.GT.AND P4, PT, R0, RZ, P1 ;  /* 0x000000ff0000720c */ /* 0x000fe20000f84270 */
[----:B------:R-:W-:Y:S01]  /*7e70*/  FMUL R40, R40, R155 ;  /* 0x0000009b28287220 */ /* 0x000fe20000400000 */
[----:B------:R-:W-:Y:S01]  /*7e80*/  F2FP.BF16.F32.PACK_AB R31, RZ, R31 ;  /* 0x0000001fff1f723e */ /* 0x000fe200000010ff */
[----:B------:R-:W-:Y:S01]  /*7e90*/  @P3 STG.E.U16 desc[UR36][R4.64+0x12], R29 ;  /* 0x0000121d04003986 */ /* 0x000fe2000c101524 */
[----:B------:R-:W-:Y:S01]  /*7ea0*/  ISETP.GT.AND P3, PT, R0, 0x8, P0 ;  /* 0x000000080000780c */ /* 0x000fe20000764270 */
[-C--:B------:R-:W-:Y:S01]  /*7eb0*/  FMUL R41, R41, R155.reuse ;  /* 0x0000009b29297220 */ /* 0x080fe20000400000 */
[----:B------:R-:W-:Y:S01]  /*7ec0*/  ISETP.GT.AND P0, PT, R3, 0x11, PT ;  /* 0x000000110300780c */ /* 0x000fe20003f04270 */
[----:B------:R-:W-:Y:S01]  /*7ed0*/  @P2 STG.E.U16 desc[UR36][R6.64+0x10], R30 ;  /* 0x0000101e06002986 */ /* 0x000fe2000c101524 */
[----:B------:R-:W-:Y:S01]  /*7ee0*/  F2FP.BF16.F32.PACK_AB R32, RZ, R32 ;  /* 0x00000020ff20723e */ /* 0x000fe200000010ff */
[-C--:B------:R-:W-:Y:S01]  /*7ef0*/  FMUL R42, R42, R155.reuse ;  /* 0x0000009b2a2a7220 */ /* 0x080fe20000400000 */
[C---:B------:R-:W-:Y:S01]  /*7f00*/  ISETP.GT.AND P5, PT, R0.reuse, RZ, P0 ;  /* 0x000000ff0000720c */ /* 0x040fe200007a4270 */
[-C--:B------:R-:W-:Y:S01]  /*7f10*/  FMUL R43, R43, R155.reuse ;  /* 0x0000009b2b2b7220 */ /* 0x080fe20000400000 */
[----:B------:R-:W-:Y:S01]  /*7f20*/  ISETP.GT.AND P2, PT, R0, 0x8, P1 ;  /* 0x000000080000780c */ /* 0x000fe20000f44270 */
[-C--:B------:R-:W-:Y:S01]  /*7f30*/  FMUL R44, R44, R155.reuse ;  /* 0x0000009b2c2c7220 */ /* 0x080fe20000400000 */
[----:B------:R-:W-:Y:S01]  /*7f40*/  ISETP.GT.AND P1, PT, R3, 0x18, PT ;  /* 0x000000180300780c */ /* 0x000fe20003f24270 */
[----:B------:R-:W-:Y:S01]  /*7f50*/  FMUL R45, R45, R155 ;  /* 0x0000009b2d2d7220 */ /* 0x000fe20000400000 */
[----:B------:R-:W-:Y:S01]  /*7f60*/  F2FP.BF16.F32.PACK_AB R33, RZ, R33 ;  /* 0x00000021ff21723e */ /* 0x000fe200000010ff */
[----:B------:R-:W-:Y:S01]  /*7f70*/  @P3 STG.E.U16 desc[UR36][R6.64+0x12], R31 ;  /* 0x0000121f06003986 */ /* 0x000fe2000c101524 */
[----:B------:R-:W-:Y:S01]  /*7f80*/  ISETP.GT.AND P3, PT, R0, 0x8, P0 ;  /* 0x000000080000780c */ /* 0x000fe20000764270 */
[-C--:B------:R-:W-:Y:S01]  /*7f90*/  FMUL R46, R46, R155.reuse ;  /* 0x0000009b2e2e7220 */ /* 0x080fe20000400000 */
[----:B------:R-:W-:Y:S01]  /*7fa0*/  ISETP.GT.AND P0, PT, R3, 0x19, PT ;  /* 0x000000190300780c */ /* 0x000fe20003f04270 */
[----:B------:R-:W-:Y:S01]  /*7fb0*/  @P4 STG.E.U16 desc[UR36][R4.64+0x20], R32 ;  /* 0x0000202004004986 */ /* 0x000fe2000c101524 */
[C---:B------:R-:W-:Y:S01]  /*7fc0*/  ISETP.GT.AND P4, PT, R0.reuse, RZ, P1 ;  /* 0x000000ff0000720c */ /* 0x040fe20000f84270 */
[-C--:B------:R-:W-:Y:S01]  /*7fd0*/  FMUL R47, R47, R155.reuse ;  /* 0x0000009b2f2f7220 */ /* 0x080fe20000400000 */
[----:B------:R-:W-:Y:S01]  /*7fe0*/  F2FP.BF16.F32.PACK_AB R34, RZ, R34 ;  /* 0x00000022ff22723e */ /* 0x000fe200000010ff */
[----:B------:R-:W-:Y:S01]  /*7ff0*/  @P5 STG.E.U16 desc[UR36][R4.64+0x22], R33 ;  /* 0x0000222104005986 */ /* 0x000fe2000c101524 */
[----:B------:R-:W-:Y:S01]  /*8000*/  ISETP.GT.AND P5, PT, R0, RZ, P0 ;  /* 0x000000ff0000720c */ /* 0x000fe200007a4270 */
[----:B------:R-:W-:Y:S01]  /*8010*/  FMUL R48, R48, R155 ;  /* 0x0000009b30307220 */ /* 0x000fe20000400000 */
[----:B------:R-:W-:Y:S01]  /*8020*/  F2FP.BF16.F32.PACK_AB R35, RZ, R35 ;  /* 0x00000023ff23723e */ /* 0x000fe200000010ff */
[----:B------:R-:W-:Y:S01]  /*8030*/  @P2 STG.E.U16 desc[UR36][R6.64+0x20], R34 ;  /* 0x0000202206002986 */ /* 0x000fe2000c101524 */
[----:B------:R-:W-:Y:S01]  /*8040*/  F2FP.BF16.F32.PACK_AB R36, RZ, R36 ;  /* 0x00000024ff24723e */ /* 0x000fe200000010ff */
[-C--:B------:R-:W-:Y:S01]  /*8050*/  FMUL R49, R49, R155.reuse ;  /* 0x0000009b31317220 */ /* 0x080fe20000400000 */
[----:B------:R-:W-:Y:S01]  /*8060*/  ISETP.GT.AND P2, PT, R0, 0x8, P1 ;  /* 0x000000080000780c */ /* 0x000fe20000f44270 */
[----:B------:R-:W-:Y:S01]  /*8070*/  @P3 STG.E.U16 desc[UR36][R6.64+0x22], R35 ;  /* 0x0000222306003986 */ /* 0x000fe2000c101524 */
[----:B------:R-:W-:Y:S01]  /*8080*/  ISETP.GT.AND P1, PT, R3, 0x20, PT ;  /* 0x000000200300780c */ /* 0x000fe20003f24270 */
[----:B------:R-:W-:Y:S01]  /*8090*/  FMUL R50, R50, R155 ;  /* 0x0000009b32327220 */ /* 0x000fe20000400000 */
[----:B------:R-:W-:Y:S01]  /*80a0*/  F2FP.BF16.F32.PACK_AB R37, RZ, R37 ;  /* 0x00000025ff25723e */ /* 0x000fe200000010ff */
[----:B------:R-:W-:Y:S01]  /*80b0*/  @P4 STG.E.U16 desc[UR36][R4.64+0x30], R36 ;  /* 0x0000302404004986 */ /* 0x000fe2000c101524 */
[C---:B------:R-:W-:Y:S01]  /*80c0*/  ISETP.GT.AND P3, PT, R0.reuse, 0x8, P0 ;  /* 0x000000080000780c */ /* 0x040fe20000764270 */
[-C--:B------:R-:W-:Y:S01]  /*80d0*/  FMUL R51, R51, R155.reuse ;  /* 0x0000009b33337220 */ /* 0x080fe20000400000 */
[----:B------:R-:W-:Y:S01]  /*80e0*/  ISETP.GT.AND P0, PT, R3, 0x21, PT ;  /* 0x000000210300780c */ /* 0x000fe20003f04270 */
[----:B------:R-:W-:Y:S01]  /*80f0*/  @P5 STG.E.U16 desc[UR36][R4.64+0x32], R37 ;  /* 0x0000322504005986 */ /* 0x000fe2000c101524 */
[----:B------:R-:W-:Y:S01]  /*8100*/  ISETP.GT.AND P4, PT, R0, RZ, P1 ;  /* 0x000000ff0000720c */ /* 0x000fe20000f84270 */
[-C--:B------:R-:W-:Y:S01]  /*8110*/  FMUL R52, R52, R155.reuse ;  /* 0x0000009b34347220 */ /* 0x080fe20000400000 */
[----:B------:R-:W-:Y:S01]  /*8120*/  F2FP.BF16.F32.PACK_AB R38, RZ, R38 ;  /* 0x00000026ff26723e */ /* 0x000fe200000010ff */
[-C--:B------:R-:W-:Y:S01]  /*8130*/  FMUL R53, R53, R155.reuse ;  /* 0x0000009b35357220 */ /* 0x080fe20000400000 */
        /* <DEDUP_REMOVED lines=325> */
[----:B------:R-:W-:Y:S01]  /*9590*/  FMUL R151, R151, R155 ;  /* 0x0000009b97977220 */ /* 0x000fe20000400000 */
[----:B------:R-:W-:Y:S01]  /*95a0*/  ISETP.GT.AND P2, PT, R0, 0x8, P1 ;  /* 0x000000080000780c */ /* 0x000fe20000f44270 */
[----:B------:R-:W-:Y:S01]  /*95b0*/  @P3 STG.E.U16 desc[UR36][R6.64+0x132], R103 ;  /* 0x0001326706003986 */ /* 0x000fe2000c101524 */
[----:B------:R-:W-:-:S02]  /*95c0*/  ISETP.GT.AND P1, PT, R3, 0xa8, PT ;  /* 0x000000a80300780c */ /* 0x000fc40003f24270 */
[----:B------:R-:W-:Y:S01]  /*95d0*/  F2FP.BF16.F32.PACK_AB R105, RZ, R105 ;  /* 0x00000069ff69723e */ /* 0x000fe200000010ff */
[----:B------:R-:W-:Y:S01]  /*95e0*/  @P4 STG.E.U16 desc[UR36][R4.64+0x140], R104 ;  /* 0x0001406804004986 */ /* 0x000fe2000c101524 */
[C---:B------:R-:W-:Y:S02]  /*95f0*/  ISETP.GT.AND P3, PT, R0.reuse, 0x8, P0 ;  /* 0x000000080000780c */ /* 0x040fe40000764270 */
[----:B------:R-:W-:Y:S01]  /*9600*/  ISETP.GT.AND P0, PT, R3, 0xa9, PT ;  /* 0x000000a90300780c */ /* 0x000fe20003f04270 */
[----:B------:R-:W-:Y:S01]  /*9610*/  @P5 STG.E.U16 desc[UR36][R4.64+0x142], R105 ;  /* 0x0001426904005986 */ /* 0x000fe2000c101524 */
[C---:B------:R-:W-:Y:S02]  /*9620*/  ISETP.GT.AND P4, PT, R0.reuse, RZ, P1 ;  /* 0x000000ff0000720c */ /* 0x040fe40000f84270 */
[----:B------:R-:W-:Y:S02]  /*9630*/  F2FP.BF16.F32.PACK_AB R106, RZ, R106 ;  /* 0x0000006aff6a723e */ /* 0x000fe400000010ff */
[----:B------:R-:W-:-:S02]  /*9640*/  ISETP.GT.AND P5, PT, R0, RZ, P0 ;  /* 0x000000ff0000720c */ /* 0x000fc400007a4270 */
[----:B------:R-:W-:Y:S01]  /*9650*/  F2FP.BF16.F32.PACK_AB R107, RZ, R107 ;  /* 0x0000006bff6b723e */ /* 0x000fe200000010ff */
[----:B------:R-:W-:Y:S01]  /*9660*/  @P2 STG.E.U16 desc[UR36][R6.64+0x140], R106 ;  /* 0x0001406a06002986 */ /* 0x000fe2000c101524 */
[----:B------:R-:W-:Y:S02]  /*9670*/  F2FP.BF16.F32.PACK_AB R108, RZ, R108 ;  /* 0x0000006cff6c723e */ /* 0x000fe400000010ff */
[C---:B------:R-:W-:Y:S01]  /*9680*/  ISETP.GT.AND P2, PT, R0.reuse, 0x8, P1 ;  /* 0x000000080000780c */ /* 0x040fe20000f44270 */
[----:B------:R-:W-:Y:S01]  /*9690*/  @P3 STG.E.U16 desc[UR36][R6.64+0x142], R107 ;  /* 0x0001426b06003986 */ /* 0x000fe2000c101524 */
[----:B------:R-:W-:Y:S02]  /*96a0*/  ISETP.GT.AND P1, PT, R3, 0xb0, PT ;  /* 0x000000b00300780c */ /* 0x000fe40003f24270 */
[----:B------:R-:W-:Y:S01]  /*96b0*/  F2FP.BF16.F32.PACK_AB R109, RZ, R109 ;  /* 0x0000006dff6d723e */ /* 0x000fe200000010ff */
[----:B------:R-:W-:Y:S01]  /*96c0*/  @P4 STG.E.U16 desc[UR36][R4.64+0x150], R108 ;  /* 0x0001506c04004986 */ /* 0x000fe2000c101524 */
[----:B------:R-:W-:-:S02]  /*96d0*/  ISETP.GT.AND P3, PT, R0, 0x8, P0 ;  /* 0x000000080000780c */ /* 0x000fc40000764270 */
[----:B------:R-:W-:Y:S01]  /*96e0*/  ISETP.GT.AND P0, PT, R3, 0xb1, PT ;  /* 0x000000b10300780c */ /* 0x000fe20003f04270 */
[----:B------:R-:W-:Y:S01]  /*96f0*/  @P5 STG.E.U16 desc[UR36][R4.64+0x152], R109 ;  /* 0x0001526d04005986 */ /* 0x000fe2000c101524 */
[C---:B------:R-:W-:Y:S02]  /*9700*/  ISETP.GT.AND P4, PT, R0.reuse, RZ, P1 ;  /* 0x000000ff0000720c */ /* 0x040fe40000f84270 */
[----:B------:R-:W-:Y:S02]  /*9710*/  F2FP.BF16.F32.PACK_AB R110, RZ, R110 ;  /* 0x0000006eff6e723e */ /* 0x000fe400000010ff */
[----:B------:R-:W-:Y:S02]  /*9720*/  ISETP.GT.AND P5, PT, R0, RZ, P0 ;  /* 0x000000ff0000720c */ /* 0x000fe400007a4270 */
[----:B------:R-:W-:Y:S01]  /*9730*/  F2FP.BF16.F32.PACK_AB R111, RZ, R111 ;  /* 0x0000006fff6f723e */ /* 0x000fe200000010ff */
[----:B------:R-:W-:Y:S01]  /*9740*/  @P2 STG.E.U16 desc[UR36][R6.64+0x150], R110 ;  /* 0x0001506e06002986 */ /* 0x000fe2000c101524 */
[----:B------:R-:W-:-:S02]  /*9750*/  F2FP.BF16.F32.PACK_AB R112, RZ, R112 ;  /* 0x00000070ff70723e */ /* 0x000fc400000010ff */
[C---:B------:R-:W-:Y:S01]  /*9760*/  ISETP.GT.AND P2, PT, R0.reuse, 0x8, P1 ;  /* 0x000000080000780c */ /* 0x040fe20000f44270 */
[----:B------:R-:W-:Y:S01]  /*9770*/  @P3 STG.E.U16 desc[UR36][R6.64+0x152], R111 ;  /* 0x0001526f06003986 */ /* 0x000fe2000c101524 */
[C---:B------:R-:W-:Y:S02]  /*9780*/  ISETP.GT.AND P1, PT, R3.reuse, 0xb8, PT ;  /* 0x000000b80300780c */ /* 0x040fe40003f24270 */
[----:B------:R-:W-:Y:S01]  /*9790*/  F2FP.BF16.F32.PACK_AB R113, RZ, R113 ;  /* 0x00000071ff71723e */ /* 0x000fe200000010ff */
[----:B------:R-:W-:Y:S01]  /*97a0*/  @P4 STG.E.U16 desc[UR36][R4.64+0x160], R112 ;  /* 0x0001607004004986 */ /* 0x000fe2000c101524 */
[C---:B------:R-:W-:Y:S02]  /*97b0*/  ISETP.GT.AND P3, PT, R0.reuse, 0x8, P0 ;  /* 0x000000080000780c */ /* 0x040fe40000764270 */
[----:B------:R-:W-:Y:S01]  /*97c0*/  ISETP.GT.AND P0, PT, R3, 0xb9, PT ;  /* 0x000000b90300780c */ /* 0x000fe20003f04270 */
[----:B------:R-:W-:Y:S01]  /*97d0*/  @P5 STG.E.U16 desc[UR36][R4.64+0x162], R113 ;  /* 0x0001627104005986 */ /* 0x000fe2000c101524 */
[----:B------:R-:W-:-:S02]  /*97e0*/  ISETP.GT.AND P4, PT, R0, RZ, P1 ;  /* 0x000000ff0000720c */ /* 0x000fc40000f84270 */
[----:B------:R-:W-:Y:S02]  /*97f0*/  F2FP.BF16.F32.PACK_AB R114, RZ, R114 ;  /* 0x00000072ff72723e */ /* 0x000fe400000010ff */
[C---:B------:R-:W-:Y:S02]  /*9800*/  ISETP.GT.AND P5, PT, R0.reuse, RZ, P0 ;  /* 0x000000ff0000720c */ /* 0x040fe400007a4270 */
[----:B------:R-:W-:Y:S01]  /*9810*/  F2FP.BF16.F32.PACK_AB R115, RZ, R115 ;  /* 0x00000073ff73723e */ /* 0x000fe200000010ff */
[----:B------:R-:W-:Y:S01]  /*9820*/  @P2 STG.E.U16 desc[UR36][R6.64+0x160], R114 ;  /* 0x0001607206002986 */ /* 0x000fe2000c101524 */
[----:B------:R-:W-:Y:S02]  /*9830*/  F2FP.BF16.F32.PACK_AB R116, RZ, R116 ;  /* 0x00000074ff74723e */ /* 0x000fe400000010ff */
        /* <DEDUP_REMOVED lines=65> */
[----:B------:R-:W-:Y:S02]  /*9c50*/  ISETP.GT.AND P5, PT, R0, RZ, P0 ;  /* 0x000000ff0000720c */ /* 0x000fe400007a4270 */
[----:B------:R-:W-:Y:S02]  /*9c60*/  F2FP.BF16.F32.PACK_AB R134, RZ, R134 ;  /* 0x00000086ff86723e */ /* 0x000fe400000010ff */
[----:B------:R-:W-:Y:S02]  /*9c70*/  F2FP.BF16.F32.PACK_AB R135, RZ, R135 ;  /* 0x00000087ff87723e */ /* 0x000fe400000010ff */
[----:B------:R-:W-:Y:S01]  /*9c80*/  F2FP.BF16.F32.PACK_AB R136, RZ, R136 ;  /* 0x00000088ff88723e */ /* 0x000fe200000010ff */
[----:B------:R-:W-:Y:S01]  /*9c90*/  @P2 STG.E.U16 desc[UR36][R6.64+0x1b0], R134 ;  /* 0x0001b08606002986 */ /* 0x000fe2000c101524 */
[----:B------:R-:W-:-:S02]  /*9ca0*/  F2FP.BF16.F32.PACK_AB R137, RZ, R137 ;  /* 0x00000089ff89723e */ /* 0x000fc400000010ff */
[C---:B------:R-:W-:Y:S01]  /*9cb0*/  ISETP.GT.AND P1, PT, R0.reuse, 0x8, P1 ;  /* 0x000000080000780c */ /* 0x040fe20000f24270 */
[----:B------:R-:W-:Y:S01]  /*9cc0*/  @P3 STG.E.U16 desc[UR36][R6.64+0x1b2], R135 ;  /* 0x0001b28706003986 */ /* 0x000fe2000c101524 */
[C---:B------:R-:W-:Y:S02]  /*9cd0*/  ISETP.GT.AND P2, PT, R0.reuse, 0x8, P0 ;  /* 0x000000080000780c */ /* 0x040fe40000744270 */
[C---:B------:R-:W-:Y:S01]  /*9ce0*/  ISETP.GT.AND P0, PT, R3.reuse, 0xe9, PT ;  /* 0x000000e90300780c */ /* 0x040fe20003f04270 */
[----:B------:R-:W-:Y:S01]  /*9cf0*/  @P4 STG.E.U16 desc[UR36][R4.64+0x1c0], R136 ;  /* 0x0001c08804004986 */ /* 0x000fe2000c101524 */
[----:B------:R-:W-:Y:S02]  /*9d00*/  ISETP.GT.AND P4, PT, R3, 0xe8, PT ;  /* 0x000000e80300780c */ /* 0x000fe40003f84270 */
[----:B------:R-:W-:Y:S01]  /*9d10*/  F2FP.BF16.F32.PACK_AB R138, RZ, R138 ;  /* 0x0000008aff8a723e */ /* 0x000fe200000010ff */
[----:B------:R-:W-:Y:S01]  /*9d20*/  @P5 STG.E.U16 desc[UR36][R4.64+0x1c2], R137 ;  /* 0x0001c28904005986 */ /* 0x000fe2000c101524 */
[----:B------:R-:W-:-:S02]  /*9d30*/  ISETP.GT.AND P5, PT, R0, RZ, P4 ;  /* 0x000000ff0000720c */ /* 0x000fc400027a4270 */
[----:B------:R-:W-:Y:S01]  /*9d40*/  F2FP.BF16.F32.PACK_AB R139, RZ, R139 ;  /* 0x0000008bff8b723e */ /* 0x000fe200000010ff */
[----:B------:R-:W-:Y:S01]  /*9d50*/  @P1 STG.E.U16 desc[UR36][R6.64+0x1c0], R138 ;  /* 0x0001c08a06001986 */ /* 0x000fe2000c101524 */
[----:B------:R-:W-:Y:S02]  /*9d60*/  F2FP.BF16.F32.PACK_AB R140, RZ, R140 ;  /* 0x0000008cff8c723e */ /* 0x000fe400000010ff */
[C---:B------:R-:W-:Y:S01]  /*9d70*/  ISETP.GT.AND P3, PT, R0.reuse, RZ, P0 ;  /* 0x000000ff0000720c */ /* 0x040fe20000764270 */
[----:B------:R-:W-:Y:S01]  /*9d80*/  @P2 STG.E.U16 desc[UR36][R6.64+0x1c2], R139 ;  /* 0x0001c28b06002986 */ /* 0x000fe2000c101524 */
[C---:B------:R-:W-:Y:S02]  /*9d90*/  ISETP.GT.AND P4, PT, R0.reuse, 0x8, P4 ;  /* 0x000000080000780c */ /* 0x040fe40002784270 */
[----:B------:R-:W-:Y:S02]  /*9da0*/  F2FP.BF16.F32.PACK_AB R141, RZ, R141 ;  /* 0x0000008dff8d723e */ /* 0x000fe400000010ff */
[----:B------:R-:W-:Y:S01]  /*9db0*/  F2FP.BF16.F32.PACK_AB R142, RZ, R142 ;  /* 0x0000008eff8e723e */ /* 0x000fe200000010ff */
[----:B------:R-:W-:Y:S01]  /*9dc0*/  @P5 STG.E.U16 desc[UR36][R4.64+0x1d0], R140 ;  /* 0x0001d08c04005986 */ /* 0x000fe2000c101524 */
[----:B------:R-:W-:-:S02]  /*9dd0*/  ISETP.GT.AND P5, PT, R0, 0x8, P0 ;  /* 0x000000080000780c */ /* 0x000fc400007a4270 */
[----:B------:R-:W-:Y:S02]  /*9de0*/  F2FP.BF16.F32.PACK_AB R143, RZ, R143 ;  /* 0x0000008fff8f723e */ /* 0x000fe400000010ff */
[C---:B------:R-:W-:Y:S01]  /*9df0*/  ISETP.GT.AND P0, PT, R3.reuse, 0xf1, PT ;  /* 0x000000f10300780c */ /* 0x040fe20003f04270 */
[----:B------:R-:W-:Y:S01]  /*9e00*/  @P3 STG.E.U16 desc[UR36][R4.64+0x1d2], R141 ;  /* 0x0001d28d04003986 */ /* 0x000fe2000c101524 */
[----:B------:R-:W-:Y:S02]  /*9e10*/  ISETP.GT.AND P3, PT, R3, 0xf0, PT ;  /* 0x000000f00300780c */ /* 0x000fe40003f64270 */
[----:B------:R-:W-:Y:S01]  /*9e20*/  F2FP.BF16.F32.PACK_AB R144, RZ, R144 ;  /* 0x00000090ff90723e */ /* 0x000fe200000010ff */
[----:B------:R-:W-:Y:S01]  /*9e30*/  @P4 STG.E.U16 desc[UR36][R6.64+0x1d0], R142 ;  /* 0x0001d08e06004986 */ /* 0x000fe2000c101524 */
[C---:B------:R-:W-:Y:S02]  /*9e40*/  ISETP.GT.AND P4, PT, R0.reuse, RZ, P3 ;  /* 0x000000ff0000720c */ /* 0x040fe40001f84270 */
[----:B------:R-:W-:Y:S01]  /*9e50*/  F2FP.BF16.F32.PACK_AB R145, RZ, R145 ;  /* 0x00000091ff91723e */ /* 0x000fe200000010ff */
[----:B------:R-:W-:Y:S01]  /*9e60*/  @P5 STG.E.U16 desc[UR36][R6.64+0x1d2], R143 ;  /* 0x0001d28f06005986 */ /* 0x000fe2000c101524 */
[----:B------:R-:W-:-:S02]  /*9e70*/  ISETP.GT.AND P5, PT, R0, RZ, P0 ;  /* 0x000000ff0000720c */ /* 0x000fc400007a4270 */
[C---:B------:R-:W-:Y:S02]  /*9e80*/  ISETP.GT.AND P2, PT, R3.reuse, 0xf8, PT ;  /* 0x000000f80300780c */ /* 0x040fe40003f44270 */
[----:B------:R-:W-:Y:S02]  /*9e90*/  ISETP.GT.AND P1, PT, R3, 0xf9, PT ;  /* 0x000000f90300780c */ /* 0x000fe40003f24270 */
[C---:B------:R-:W-:Y:S02]  /*9ea0*/  ISETP.GT.AND P3, PT, R0.reuse, 0x8, P3 ;  /* 0x000000080000780c */ /* 0x040fe40001f64270 */
[C---:B------:R-:W-:Y:S01]  /*9eb0*/  ISETP.GT.AND P0, PT, R0.reuse, 0x8, P0 ;  /* 0x000000080000780c */ /* 0x040fe20000704270 */
[----:B------:R-:W-:Y:S01]  /*9ec0*/  @P4 STG.E.U16 desc[UR36][R4.64+0x1e0], R144 ;  /* 0x0001e09004004986 */ /* 0x000fe2000c101524 */
[C---:B------:R-:W-:Y:S02]  /*9ed0*/  ISETP.GT.AND P4, PT, R0.reuse, RZ, P1 ;  /* 0x000000ff0000720c */ /* 0x040fe40000f84270 */
[----:B------:R-:W-:Y:S01]  /*9ee0*/  F2FP.BF16.F32.PACK_AB R146, RZ, R146 ;  /* 0x00000092ff92723e */ /* 0x000fe200000010ff */
[----:B------:R-:W-:Y:S01]  /*9ef0*/  @P5 STG.E.U16 desc[UR36][R4.64+0x1e2], R145 ;  /* 0x0001e29104005986 */ /* 0x000fe2000c101524 */
[----:B------:R-:W-:-:S02]  /*9f00*/  ISETP.GT.AND P5, PT, R0, RZ, P2 ;  /* 0x000000ff0000720c */ /* 0x000fc400017a4270 */
[C---:B------:R-:W-:Y:S02]  /*9f10*/  ISETP.GT.AND P2, PT, R0.reuse, 0x8, P2 ;  /* 0x000000080000780c */ /* 0x040fe40001744270 */
[----:B------:R-:W-:Y:S01]  /*9f20*/  F2FP.BF16.F32.PACK_AB R147, RZ, R147 ;  /* 0x00000093ff93723e */ /* 0x000fe200000010ff */
[----:B------:R-:W-:Y:S01]  /*9f30*/  @P3 STG.E.U16 desc[UR36][R6.64+0x1e0], R146 ;  /* 0x0001e09206003986 */ /* 0x000fe2000c101524 */
[----:B------:R-:W-:Y:S02]  /*9f40*/  ISETP.GT.AND P1, PT, R0, 0x8, P1 ;  /* 0x000000080000780c */ /* 0x000fe40000f24270 */
[----:B------:R-:W-:Y:S01]  /*9f50*/  F2FP.BF16.F32.PACK_AB R148, RZ, R148 ;  /* 0x00000094ff94723e */ /* 0x000fe200000010ff */
[----:B------:R-:W-:Y:S01]  /*9f60*/  @P0 STG.E.U16 desc[UR36][R6.64+0x1e2], R147 ;  /* 0x0001e29306000986 */ /* 0x000fe2000c101524 */
[----:B------:R-:W-:Y:S02]  /*9f70*/  F2FP.BF16.F32.PACK_AB R149, RZ, R149 ;  /* 0x00000095ff95723e */ /* 0x000fe400000010ff */
[----:B------:R-:W-:Y:S01]  /*9f80*/  F2FP.BF16.F32.PACK_AB R150, RZ, R150 ;  /* 0x00000096ff96723e */ /* 0x000fe200000010ff */
[----:B------:R-:W-:Y:S01]  /*9f90*/  @P5 STG.E.U16 desc[UR36][R4.64+0x1f0], R148 ;  /* 0x0001f09404005986 */ /* 0x000fe2000c101524 */
[----:B------:R-:W-:-:S03]  /*9fa0*/  F2FP.BF16.F32.PACK_AB R151, RZ, R151 ;  /* 0x00000097ff97723e */ /* 0x000fc600000010ff */
[----:B------:R0:W-:Y:S02]  /*9fb0*/  @P4 STG.E.U16 desc[UR36][R4.64+0x1f2], R149 ;  /* 0x0001f29504004986 */ /* 0x0001e4000c101524 */
[----:B0-----:R-:W-:Y:S02]  /*9fc0*/  @P2 IMAD.MOV.U32 R4, RZ, RZ, R6 ;  /* 0x000000ffff042224 */ /* 0x001fe400078e0006 */
[----:B------:R-:W-:-:S05]  /*9fd0*/  @P2 IMAD.MOV.U32 R5, RZ, RZ, R7 ;  /* 0x000000ffff052224 */ /* 0x000fca00078e0007 */
[----:B------:R0:W-:Y:S04]  /*9fe0*/  @P2 STG.E.U16 desc[UR36][R4.64+0x1f0], R150 ;  /* 0x0001f09604002986 */ /* 0x0001e8000c101524 */
[----:B------:R0:W-:Y:S02]  /*9ff0*/  @P1 STG.E.U16 desc[UR36][R6.64+0x1f2], R151 ;  /* 0x0001f29706001986 */ /* 0x0001e4000c101524 */
.L_x_286:
[----:B------:R-:W-:Y:S05]  /*a000*/  BSYNC B0 ;  /* 0x0000000000007941 */ /* 0x000fea0003800000 */
.L_x_32:
[----:B------:R-:W-:Y:S01]  /*a010*/  ULDC UR4, c[0x0][0xc] ;  /* 0x0000030000047ab9 */ /* 0x000fe20000000800 */
[----:B------:R-:W-:Y:S01]  /*a020*/  ULDC UR5, c[0x0][0x10] ;  /* 0x0000040000057ab9 */ /* 0x000fe20000000800 */
[----:B0-----:R-:W0:Y:S01]  /*a030*/  LDC R3, c[0x0][0x14] ;  /* 0x00000500ff037b82 */ /* 0x001e220000000800 */
[----:B------:R-:W-:Y:S01]  /*a040*/  UIMAD.WIDE.U32 UR4, UR4, UR5, URZ ;  /* 0x00000005040472a5 */ /* 0x000fe2000f8e003f */
[----:B------:R-:W-:Y:S01]  /*a050*/  PRMT R0, RZ, 0x7610, R0 ;  /* 0x00007610ff007816 */ /* 0x000fe20000000000 */
[----:B------:R-:W-:Y:S02]  /*a060*/  IMAD.MOV.U32 R153, RZ, RZ, -0x1 ;  /* 0xffffffffff997424 */ /* 0x000fe400078e00ff */
[----:B------:R-:W-:Y:S02]  /*a070*/  IMAD.MOV.U32 R23, RZ, RZ, -0x1 ;  /* 0xffffffffff177424 */ /* 0x000fe400078e00ff */
[----:B0-----:R-:W-:-:S04]  /*a080*/  IMAD.WIDE.U32 R16, R3, UR4, R16 ;  /* 0x0000000403107c25 */ /* 0x001fc8000f8e0010 */
[----:B------:R-:W-:Y:S01]  /*a090*/  IMAD R3, R3, UR5, RZ ;  /* 0x0000000503037c24 */ /* 0x000fe2000f8e02ff */
[----:B------:R-:W-:Y:S02]  /*a0a0*/  ULDC.64 UR4, c[0x0][0x650] ;  /* 0x0001940000047ab9 */ /* 0x000fe40000000a00 */
[----:B------:R-:W-:Y:S01]  /*a0b0*/  ISETP.GE.U32.AND P0, PT, R16, UR4, PT ;  /* 0x0000000410007c0c */ /* 0x000fe2000bf06070 */
[----:B------:R-:W-:-:S05]  /*a0c0*/  IMAD.IADD R17, R17, 0x1, R3 ;  /* 0x0000000111117824 */ /* 0x000fca00078e0203 */
[----:B------:R-:W-:-:S13]  /*a0d0*/  ISETP.GE.U32.AND.EX P0, PT, R17, UR5, PT, P0 ;  /* 0x0000000511007c0c */ /* 0x000fda000bf06100 */
[----:B------:R-:W-:Y:S05]  /*a0e0*/  @P0 BRA `(.L_x_287) ;  /* 0x0000000400640947 */ /* 0x000fea0003800000 */
[----:B------:R-:W0:Y:S01]  /*a0f0*/  S2R R12, SR_CTAID.X ;  /* 0x00000000000c7919 */ /* 0x000e220000002500 */
[----:B------:R-:W0:Y:S01]  /*a100*/  LDC.64 R10, c[0x0][0x628] ;  /* 0x00018a00ff0a7b82 */ /* 0x000e220000000a00 */
[----:B------:R-:W-:Y:S01]  /*a110*/  ULDC UR4, c[0x0][0x150] ;  /* 0x0000540000047ab9 */ /* 0x000fe20000000800 */
[----:B-1234-:R-:W-:Y:S01]  /*a120*/  IMAD.MOV.U32 R8, RZ, RZ, R16 ;  /* 0x000000ffff087224 */ /* 0x01efe200078e0010 */
[----:B-----5:R-:W1:Y:S01]  /*a130*/  S2R R24, SR_CTAID.Y ;  /* 0x0000000000187919 */ /* 0x020e620000002600 */
[----:B------:R-:W-:-:S04]  /*a140*/  IMAD.MOV.U32 R9, RZ, RZ, R17 ;  /* 0x000000ffff097224 */ /* 0x000fc800078e0011 */
[----:B------:R-:W2:Y:S08]  /*a150*/  LDC R21, c[0x0][0x144] ;  /* 0x00005100ff157b82 */ /* 0x000eb00000000800 */
[----:B------:R-:W3:Y:S08]  /*a160*/  LDC R0, c[0x0][0x630] ;  /* 0x00018c00ff007b82 */ /* 0x000ef00000000800 */
[----:B------:R-:W4:Y:S01]  /*a170*/  LDC.64 R14, c[0x0][0x620] ;  /* 0x00018800ff0e7b82 */ /* 0x000f220000000a00 */
[----:B0-----:R-:W-:-:S04]  /*a180*/  ISETP.NE.U32.AND P0, PT, R10, RZ, PT ;  /* 0x000000ff0a00720c */ /* 0x001fc80003f05070 */
[----:B------:R-:W-:Y:S02]  /*a190*/  ISETP.NE.AND.EX P0, PT, R11, RZ, PT, P0 ;  /* 0x000000ff0b00720c */ /* 0x000fe40003f05300 */
[----:B------:R-:W-:-:S05]  /*a1a0*/  I2FP.F32.U32 R3, R12 ;  /* 0x0000000c00037245 */ /* 0x000fca0000201000 */
[----:B------:R-:W-:-:S04]  /*a1b0*/  FMUL R3, R3, UR4 ;  /* 0x0000000403037c20 */ /* 0x000fc80008400000 */
[----:B------:R0:W0:Y:S02]  /*a1c0*/  F2I.U32.TRUNC.NTZ R20, R3 ;  /* 0x0000000300147305 */ /* 0x000024000020f000 */
[----:B-123--:R-:W-:Y:S05]  /*a1d0*/  @!P0 BRA `(.L_x_288) ;  /* 0x0000000000288947 */ /* 0x00efea0003800000 */
[----:B0-----:R-:W0:Y:S02]  /*a1e0*/  LDC R3, c[0x0][0x634] ;  /* 0x00018d00ff037b82 */ /* 0x001e240000000800 */
        /* <DEDUP_REMOVED lines=9> */
.L_x_288:
[----:B------:R-:W1:Y:S01]  /*a280*/  LDC.64 R28, c[0x0][0x640] ;  /* 0x00019000ff1c7b82 */ /* 0x000e620000000a00 */
[-CC-:B------:R-:W-:Y:S01]  /*a290*/  SHF.R.U64 R23, R8, R0.reuse, R9.reuse ;  /* 0x0000000008177219 */ /* 0x180fe20000001209 */
[----:B0-----:R-:W-:Y:S01]  /*a2a0*/  IMAD.MOV R20, RZ, RZ, -R20 ;  /* 0x000000ffff147224 */ /* 0x001fe200078e0a14 */
[----:B------:R-:W-:Y:S01]  /*a2b0*/  SHF.R.U32.HI R0, RZ, R0, R9 ;  /* 0x00000000ff007219 */ /* 0x000fe20000011609 */
[----:B------:R-:W-:Y:S01]  /*a2c0*/  ULDC UR4, c[0x0][0x154] ;  /* 0x0000550000047ab9 */ /* 0x000fe20000000800 */
[----:B------:R-:W-:Y:S01]  /*a2d0*/  IADD3 R3, P0, RZ, -R23, RZ ;  /* 0x80000017ff037210 */ /* 0x000fe20007f1e0ff */
[----:B------:R-:W-:Y:S02]  /*a2e0*/  IMAD R21, R21, R20, R12 ;  /* 0x0000001415157224 */ /* 0x000fe400078e020c */
[----:B------:R-:W0:Y:S01]  /*a2f0*/  LDC R6, c[0x0][0x618] ;  /* 0x00018600ff067b82 */ /* 0x000e220000000800 */
[----:B------:R-:W-:Y:S02]  /*a300*/  IMAD.MOV.U32 R7, RZ, RZ, 0x1 ;  /* 0x00000001ff077424 */ /* 0x000fe400078e00ff */
[----:B------:R-:W-:-:S04]  /*a310*/  IMAD.X R5, RZ, RZ, ~R0, P0 ;  /* 0x000000ffff057224 */ /* 0x000fc800000e0e00 */
[-C--:B----4-:R-:W-:Y:S01]  /*a320*/  IMAD R0, R5, R14.reuse, RZ ;  /* 0x0000000e05007224 */ /* 0x090fe200078e02ff */
[----:B------:R-:W2:Y:S01]  /*a330*/  LDC R8, c[0x0][0x608] ;  /* 0x00018200ff087b82 */ /* 0x000ea20000000800 */
[----:B------:R-:W-:-:S04]  /*a340*/  IMAD.WIDE.U32 R4, R3, R14, R16 ;  /* 0x0000000e03047225 */ /* 0x000fc800078e0010 */
[----:B------:R-:W-:Y:S01]  /*a350*/  IMAD R3, R3, R15, R0 ;  /* 0x0000000f03037224 */ /* 0x000fe200078e0200 */
[----:B------:R-:W-:Y:S02]  /*a360*/  I2FP.F32.U32 R0, R24 ;  /* 0x0000001800007245 */ /* 0x000fe40000201000 */
[----:B------:R-:W3:Y:S01]  /*a370*/  LDC R26, c[0x0][0x658] ;  /* 0x00019600ff1a7b82 */ /* 0x000ee20000000800 */
[----:B------:R-:W-:Y:S01]  /*a380*/  IMAD.IADD R3, R5, 0x1, R3 ;  /* 0x0000000105037824 */ /* 0x000fe200078e0203 */
[----:B-1----:R-:W-:Y:S01]  /*a390*/  ISETP.NE.U32.AND P0, PT, R28, RZ, PT ;  /* 0x000000ff1c00720c */ /* 0x002fe20003f05070 */
[----:B------:R-:W-:Y:S01]  /*a3a0*/  FMUL R0, R0, UR4 ;  /* 0x0000000400007c20 */ /* 0x000fe20008400000 */
[----:B------:R-:W-:Y:S02]  /*a3b0*/  IMAD.MOV.U32 R5, RZ, RZ, -0x1 ;  /* 0xffffffffff057424 */ /* 0x000fe400078e00ff */
[----:B------:R-:W-:Y:S01]  /*a3c0*/  ISETP.NE.AND.EX P0, PT, R29, RZ, PT, P0 ;  /* 0x000000ff1d00720c */ /* 0x000fe20003f05300 */
[----:B------:R1:W4:Y:S01]  /*a3d0*/  F2I.U32.TRUNC.NTZ R13, R0 ;  /* 0x00000000000d7305 */ /* 0x000322000020f000 */
[----:B------:R-:W1:Y:S01]  /*a3e0*/  LDC R15, c[0x0][0x148] ;  /* 0x00005200ff0f7b82 */ /* 0x000e620000000800 */
[----:B0-----:R-:W-:-:S02]  /*a3f0*/  SHF.R.U64 R12, R4, R6, R3 ;  /* 0x00000006040c7219 */ /* 0x001fc40000001203 */
[----:B------:R-:W-:-:S05]  /*a400*/  SHF.R.U32.HI R3, RZ, R6, R3 ;  /* 0x00000006ff037219 */ /* 0x000fca0000011603 */
[----:B------:R-:W0:Y:S01]  /*a410*/  LDC R20, c[0x0][0x600] ;  /* 0x00018000ff147b82 */ /* 0x000e220000000800 */
[-CC-:B--2---:R-:W-:Y:S02]  /*a420*/  SHF.R.U64 R10, R12, R8.reuse, R3.reuse ;  /* 0x000000080c0a7219 */ /* 0x184fe40000001203 */
[----:B------:R-:W-:-:S05]  /*a430*/  SHF.R.U32.HI R3, RZ, R8, R3 ;  /* 0x00000008ff037219 */ /* 0x000fca0000011603 */
[----:B------:R-:W2:Y:S01]  /*a440*/  LDC R27, c[0x0][0x648] ;  /* 0x00019200ff1b7b82 */ /* 0x000ea20000000800 */
[-C--:B---3--:R-:W-:Y:S02]  /*a450*/  SHF.L.U32 R4, R5, R26.reuse, RZ ;  /* 0x0000001a05047219 */ /* 0x088fe400000006ff */
[--C-:B------:R-:W-:Y:S02]  /*a460*/  SHF.R.U64 R14, R10, R26, R3.reuse ;  /* 0x0000001a0a0e7219 */ /* 0x100fe40000001203 */
[----:B------:R-:W-:Y:S02]  /*a470*/  LOP3.LUT R25, RZ, R4, RZ, 0x33, !PT ;  /* 0x00000004ff197212 */ /* 0x000fe400078e33ff */
[-C--:B------:R-:W-:Y:S01]  /*a480*/  SHF.R.U32.HI R5, RZ, R26.reuse, R3 ;  /* 0x0000001aff057219 */ /* 0x080fe20000011603 */
[----:B------:R-:W3:Y:S01]  /*a490*/  LDC R30, c[0x0][0x638] ;  /* 0x00018e00ff1e7b82 */ /* 0x000ee20000000800 */
[----:B------:R-:W-:Y:S01]  /*a4a0*/  SHF.L.U32 R154, R7, R26, RZ ;  /* 0x0000001a079a7219 */ /* 0x000fe200000006ff */
[----:B------:R-:W-:-:S06]  /*a4b0*/  IMAD.MOV.U32 R4, RZ, RZ, R14 ;  /* 0x000000ffff047224 */ /* 0x000fcc00078e000e */
[----:B------:R-:W0:Y:S01]  /*a4c0*/  LDC R31, c[0x0][0x610] ;  /* 0x00018400ff1f7b82 */ /* 0x000e220000000800 */
[----:B----4-:R-:W-:Y:S05]  /*a4d0*/  @!P0 BRA `(.L_x_289) ;  /* 0x0000000000288947 */ /* 0x010fea0003800000 */
        /* <DEDUP_REMOVED lines=10> */
.L_x_289:
[----:B------:R-:W-:Y:S01]  /*a580*/  ISETP.NE.AND P0, PT, R2, 0x1, PT ;  /* 0x000000010200780c */ /* 0x000fe20003f05270 */
[----:B0-----:R-:W-:Y:S01]  /*a590*/  VIADD R7, R20, 0xffffffff ;  /* 0xffffffff14077836 */ /* 0x001fe20000000000 */
[----:B-12---:R-:W-:Y:S01]  /*a5a0*/  SHF.R.U64 R0, R4, R27, R5 ;  /* 0x0000001b04007219 */ /* 0x006fe20000001205 */
[----:B------:R-:W-:Y:S01]  /*a5b0*/  IMAD.MOV R13, RZ, RZ, -R13 ;  /* 0x000000ffff0d7224 */ /* 0x000fe200078e0a0d */
[----:B------:R-:W-:Y:S01]  /*a5c0*/  LOP3.LUT R5, R10, R25, RZ, 0xc0, !PT ;  /* 0x000000190a057212 */ /* 0x000fe200078ec0ff */
[----:B------:R-:W-:Y:S02]  /*a5d0*/  IMAD.MOV.U32 R4, RZ, RZ, 0x1 ;  /* 0x00000001ff047424 */ /* 0x000fe400078e00ff */
[----:B------:R-:W-:Y:S02]  /*a5e0*/  IMAD.MOV R3, RZ, RZ, -R0 ;  /* 0x000000ffff037224 */ /* 0x000fe400078e0a00 */
[----:B------:R-:W-:Y:S01]  /*a5f0*/  IMAD R154, R154, R0, R5 ;  /* 0x000000009a9a7224 */ /* 0x000fe200078e0205 */
[----:B------:R-:W-:Y:S01]  /*a600*/  LOP3.LUT R5, R12, R7, RZ, 0xc0, !PT ;  /* 0x000000070c057212 */ /* 0x000fe200078ec0ff */
[----:B---3--:R-:W-:-:S02]  /*a610*/  IMAD R0, R3, R30, R14 ;  /* 0x0000001e03007224 */ /* 0x008fc400078e020e */
[----:B------:R-:W-:Y:S02]  /*a620*/  @P0 IMAD R21, R15, R13, R24 ;  /* 0x0000000d0f150224 */ /* 0x000fe400078e0218 */
[----:B------:R-:W-:Y:S01]  /*a630*/  IMAD R3, R0, R20, R5 ;  /* 0x0000001400037224 */ /* 0x000fe200078e0205 */
[----:B------:R-:W-:Y:S01]  /*a640*/  PRMT R0, R4, 0x7610, R0 ;  /* 0x0000761004007816 */ /* 0x000fe20000000000 */
[----:B------:R-:W-:-:S05]  /*a650*/  IMAD R154, R154, R31, R21 ;  /* 0x0000001f9a9a7224 */ /* 0x000fca00078e0215 */
[----:B------:R-:W-:Y:S02]  /*a660*/  SEL R153, R3, R154, !P0 ;  /* 0x0000009a03997207 */ /* 0x000fe40004000000 */
[----:B------:R-:W-:-:S07]  /*a670*/  SEL R154, R154, R3, !P0 ;  /* 0x000000039a9a7207 */ /* 0x000fce0004000000 */
.L_x_287:
[----:B------:R-:W-:-:S13]  /*a680*/  LOP3.LUT P0, RZ, R0, 0xff, RZ, 0xc0, !PT ;  /* 0x000000ff00ff7812 */ /* 0x000fda000780c0ff */
[----:B------:R-:W-:Y:S05]  /*a690*/  @P0 BRA `(.L_x_290) ;  /* 0xffffff6800d00947 */ /* 0x000fea000383ffff */
[----:B------:R-:W-:Y:S05]  /*a6a0*/  EXIT ;  /* 0x000000000000794d */ /* 0x000fea0003800000 */
.L_x_7:
        /* <DEDUP_REMOVED lines=26> */
.L_x_292:
[----:B------:R-:W0:Y:S01]  /*a850*/  LDC.64 R28, c[0x0][0x640] ;  /* 0x00019000ff1c7b82 */ /* 0x000e220000000a00 */
[-CC-:B------:R-:W-:Y:S01]  /*a860*/  SHF.R.U64 R22, R12, R6.reuse, R13.reuse ;  /* 0x000000060c167219 */ /* 0x180fe2000000120d */
[----:B------:R-:W-:Y:S01]  /*a870*/  IMAD.MOV.U32 R30, RZ, RZ, 0x1 ;  /* 0x00000001ff1e7424 */ /* 0x000fe200078e00ff */
[----:B------:R-:W-:Y:S02]  /*a880*/  SHF.R.U32.HI R6, RZ, R6, R13 ;  /* 0x00000006ff067219 */ /* 0x000fe4000001160d */
        /* <DEDUP_REMOVED lines=8> */
[----:B------:R-:W-:Y:S01]  /*a910*/  IMAD.IADD R9, R9, 0x1, R11 ;  /* 0x0000000109097824 */ /* 0x000fe200078e020b */
[----:B0-----:R-:W-:-:S04]  /*a920*/  ISETP.NE.U32.AND P0, PT, R28, RZ, PT ;  /* 0x000000ff1c00720c */ /* 0x001fc80003f05070 */
[----:B------:R-:W-:Y:S02]  /*a930*/  ISETP.NE.AND.EX P0, PT, R29, RZ, PT, P0 ;  /* 0x000000ff1d00720c */ /* 0x000fe40003f05300 */
[----:B------:R-:W0:Y:S01]  /*a940*/  LDC R20, c[0x0][0x600] ;  /* 0x00018000ff147b82 */ /* 0x000e220000000800 */
[-CC-:B-1----:R-:W-:Y:S01]  /*a950*/  SHF.R.U64 R14, R8, R10.reuse, R9.reuse ;  /* 0x0000000a080e7219 */ /* 0x182fe20000001209 */
[----:B------:R-:W-:Y:S01]  /*a960*/  IMAD.MOV.U32 R8, RZ, RZ, -0x1 ;  /* 0xffffffffff087424 */ /* 0x000fe200078e00ff */
[----:B------:R-:W-:-:S05]  /*a970*/  SHF.R.U32.HI R9, RZ, R10, R9 ;  /* 0x0000000aff097219 */ /* 0x000fca0000011609 */
[----:B------:R-:W1:Y:S01]  /*a980*/  LDC R26, c[0x0][0x648] ;  /* 0x00019200ff1a7b82 */ /* 0x000e620000000800 */
[-CC-:B--2---:R-:W-:Y:S02]  /*a990*/  SHF.R.U64 R21, R14, R12.reuse, R9.reuse ;  /* 0x0000000c0e157219 */ /* 0x184fe40000001209 */
[----:B------:R-:W-:-:S05]  /*a9a0*/  SHF.R.U32.HI R6, RZ, R12, R9 ;  /* 0x0000000cff067219 */ /* 0x000fca0000011609 */
[----:B------:R-:W2:Y:S01]  /*a9b0*/  LDC R27, c[0x0][0x638] ;  /* 0x00018e00ff1b7b82 */ /* 0x000ea20000000800 */
[-C--:B---3--:R-:W-:Y:S02]  /*a9c0*/  SHF.L.U32 R8, R8, R25.reuse, RZ ;  /* 0x0000001908087219 */ /* 0x088fe400000006ff */
[-CC-:B------:R-:W-:Y:S02]  /*a9d0*/  SHF.R.U64 R23, R21, R25.reuse, R6.reuse ;  /* 0x0000001915177219 */ /* 0x180fe40000001206 */
[----:B------:R-:W-:Y:S02]  /*a9e0*/  LOP3.LUT R32, RZ, R8, RZ, 0x33, !PT ;  /* 0x00000008ff207212 */ /* 0x000fe400078e33ff */
[----:B------:R-:W-:Y:S01]  /*a9f0*/  SHF.R.U32.HI R9, RZ, R25, R6 ;  /* 0x00000019ff097219 */ /* 0x000fe20000011606 */
[----:B------:R-:W3:Y:S01]  /*aa00*/  LDC R31, c[0x0][0x610] ;  /* 0x00018400ff1f7b82 */ /* 0x000ee20000000800 */
[----:B------:R-:W-:Y:S01]  /*aa10*/  IMAD.MOV.U32 R8, RZ, RZ, R23 ;  /* 0x000000ffff087224 */ /* 0x000fe200078e0017 */
[----:B------:R-:W-:Y:S06]  /*aa20*/  @!P0 BRA `(.L_x_293) ;  /* 0x0000000000288947 */ /* 0x000fec0003800000 */
        /* <DEDUP_REMOVED lines=10> */
.L_x_293:
[----:B------:R-:W-:Y:S02]  /*aad0*/  ISETP.NE.AND P0, PT, R2, 0x1, PT ;  /* 0x000000010200780c */ /* 0x000fe40003f05270 */
[----:B-1----:R-:W-:Y:S01]  /*aae0*/  SHF.R.U64 R6, R8, R26, R9 ;  /* 0x0000001a08067219 */ /* 0x002fe20000001209 */
[----:B0-----:R-:W-:Y:S01]  /*aaf0*/  VIADD R9, R20, 0xffffffff ;  /* 0xffffffff14097836 */ /* 0x001fe20000000000 */
[----:B------:R-:W-:Y:S02]  /*ab00*/  SHF.L.U32 R30, R30, R25, RZ ;  /* 0x000000191e1e7219 */ /* 0x000fe400000006ff */
[----:B------:R-:W-:Y:S01]  /*ab10*/  LOP3.LUT R5, R21, R32, RZ, 0xc0, !PT ;  /* 0x0000002015057212 */ /* 0x000fe200078ec0ff */
[----:B------:R-:W-:-:S04]  /*ab20*/  IMAD.MOV R8, RZ, RZ, -R6 ;  /* 0x000000ffff087224 */ /* 0x000fc800078e0a06 */
[----:B------:R-:W-:Y:S01]  /*ab30*/  IMAD R6, R30, R6, R5 ;  /* 0x000000061e067224 */ /* 0x000fe200078e0205 */
[----:B------:R-:W-:Y:S01]  /*ab40*/  LOP3.LUT R5, R14, R9, RZ, 0xc0, !PT ;  /* 0x000000090e057212 */ /* 0x000fe200078ec0ff */
[----:B------:R-:W-:Y:S02]  /*ab50*/  @P0 IMAD R3, R7, R24, R4 ;  /* 0x0000001807030224 */ /* 0x000fe400078e0204 */
[----:B--2---:R-:W-:Y:S02]  /*ab60*/  IMAD R4, R8, R27, R23 ;  /* 0x0000001b08047224 */ /* 0x004fe400078e0217 */
[----:B---3--:R-:W-:Y:S02]  /*ab70*/  IMAD R3, R6, R31, R3 ;  /* 0x0000001f06037224 */ /* 0x008fe400078e0203 */
[----:B------:R-:W-:Y:S02]  /*ab80*/  IMAD R4, R4, R20, R5 ;  /* 0x0000001404047224 */ /* 0x000fe400078e0205 */
[----:B------:R-:W-:-:S02]  /*ab90*/  IMAD.MOV.U32 R8, RZ, RZ, 0x1 ;  /* 0x00000001ff087424 */ /* 0x000fc400078e00ff */
[----:B------:R-:W-:Y:S01]  /*aba0*/  IMAD.MOV.U32 R6, RZ, RZ, R22 ;  /* 0x000000ffff067224 */ /* 0x000fe200078e0016 */
[----:B------:R-:W-:Y:S02]  /*abb0*/  SEL R20, R4, R3, !P0 ;  /* 0x0000000304147207 */ /* 0x000fe40004000000 */
[----:B------:R-:W-:-:S07]  /*abc0*/  SEL R21, R3, R4, !P0 ;  /* 0x0000000403157207 */ /* 0x000fce0004000000 */
.L_x_291:
[----:B------:R-:W-:-:S08]  /*abd0*/  NOP ;  /* 0x0000000000007918 */ /* 0x000fd00000000000 */
[----:B------:R-:W0:-:S00]  /*abe0*/  USETMAXREG.DEALLOC.CTAPOOL 0x28 ;  /* 0x00000028000079c8 */ /* 0x000e0000080e0500 */
[----:B0-----:R-:W-:-:S13]  /*abf0*/  ISETP.NE.AND P0, PT, R0, RZ, PT ;  /* 0x000000ff0000720c */ /* 0x001fda0003f05270 */
[----:B------:R-:W-:Y:S05]  /*ac00*/  @P0 EXIT ;  /* 0x000000000000094d */ /* 0x000fea0003800000 */
[----:B------:R-:W-:Y:S01]  /*ac10*/  LOP3.LUT P0, RZ, R8, 0xff, RZ, 0xc0, !PT ;  /* 0x000000ff08ff7812 */ /* 0x000fe2000780c0ff */
[----:B------:R-:W-:Y:S02]  /*ac20*/  IMAD.MOV.U32 R0, RZ, RZ, 0x1 ;  /* 0x00000001ff007424 */ /* 0x000fe400078e00ff */
[----:B------:R-:W-:-:S10]  /*ac30*/  IMAD.MOV.U32 R3, RZ, RZ, RZ ;  /* 0x000000ffff037224 */ /* 0x000fd400078e00ff */
[----:B------:R-:W-:Y:S05]  /*ac40*/  @!P0 BRA `(.L_x_294) ;  /* 0x0000000c00788947 */ /* 0x000fea0003800000 */
[----:B------:R-:W0:Y:S01]  /*ac50*/  LDC R0, c[0x0][0x28c] ;  /* 0x0000a300ff007b82 */ /* 0x000e220000000800 */
[----:B------:R-:W1:Y:S01]  /*ac60*/  S2R R9, SR_CgaCtaId ;  /* 0x0000000000097919 */ /* 0x000e620000008800 */
[----:B------:R-:W-:Y:S01]  /*ac70*/  ULDC UR5, c[0x0][0x658] ;  /* 0x0001960000057ab9 */ /* 0x000fe20000000800 */
[----:B------:R-:W-:Y:S01]  /*ac80*/  UMOV UR7, 0xffffffff ;  /* 0xffffffff00077882 */ /* 0x000fe20000000000 */
[----:B------:R-:W-:Y:S01]  /*ac90*/  ULDC UR6, c[0x0][0xc] ;  /* 0x0000030000067ab9 */ /* 0x000fe20000000800 */
[----:B------:R-:W-:Y:S01]  /*aca0*/  USHF.L.U32 UR9, UR7, UR5, URZ ;  /* 0x0000000507097299 */ /* 0x000fe2000800063f */
[----:B------:R-:W-:Y:S01]  /*acb0*/  BSSY B0, `(.L_x_294) ;  /* 0x00000d7000007945 */ /* 0x000fe20003800000 */
[----:B------:R-:W-:Y:S01]  /*acc0*/  UMOV UR8, 0x1 ;  /* 0x0000000100087882 */ /* 0x000fe20000000000 */
[----:B------:R-:W-:Y:S01]  /*acd0*/  ULDC UR7, c[0x0][0x10] ;  /* 0x0000040000077ab9 */ /* 0x000fe20000000800 */
[----:B------:R-:W-:Y:S01]  /*ace0*/  USHF.L.U32 UR5, UR8, UR5, URZ ;  /* 0x0000000508057299 */ /* 0x000fe2000800063f */
[----:B------:R-:W-:Y:S01]  /*acf0*/  IMAD.MOV.U32 R10, RZ, RZ, 0x1 ;  /* 0x00000001ff0a7424 */ /* 0x000fe200078e00ff */
[----:B------:R-:W-:Y:S01]  /*ad00*/  UIMAD.WIDE.U32 UR6, UR6, UR7, URZ ;  /* 0x00000007060672a5 */ /* 0x000fe2000f8e003f */
[----:B------:R-:W-:Y:S01]  /*ad10*/  LOP3.LUT R13, R19, 0x2, RZ, 0xfc, !PT ;  /* 0x00000002130d7812 */ /* 0x000fe200078efcff */
[----:B------:R-:W-:Y:S01]  /*ad20*/  ULDC UR8, c[0x0][0x14] ;  /* 0x0000050000087ab9 */ /* 0x000fe20000000800 */
[----:B------:R-:W-:Y:S01]  /*ad30*/  ULDC UR4, c[0x0][0x600] ;  /* 0x0001800000047ab9 */ /* 0x000fe20000000800 */
[----:B------:R-:W-:-:S02]  /*ad40*/  UIMAD.WIDE.U32 UR30, UR6, UR8, URZ ;  /* 0x00000008061e72a5 */ /* 0x000fc4000f8e003f */
[----:B------:R-:W-:Y:S02]  /*ad50*/  UIMAD UR7, UR7, UR8, URZ ;  /* 0x00000008070772a4 */ /* 0x000fe4000f8e023f */
[----:B------:R-:W-:Y:S02]  /*ad60*/  UIADD3 UR4, UR4, -0x1, URZ ;  /* 0xffffffff04047890 */ /* 0x000fe4000fffe03f */
[----:B------:R-:W-:Y:S02]  /*ad70*/  ULOP3.LUT UR6, URZ, UR9, URZ, 0x33, !UPT ;  /* 0x000000093f067292 */ /* 0x000fe4000f8e333f */
[----:B------:R-:W-:Y:S01]  /*ad80*/  UIADD3 UR7, UR31, UR7, URZ ;  /* 0x000000071f077290 */ /* 0x000fe2000fffe03f */
[----:B0-----:R-:W-:Y:S01]  /*ad90*/  VIADD R0, R0, 0x7f ;  /* 0x0000007f00007836 */ /* 0x001fe20000000000 */
[----:B------:R-:W-:-:S04]  /*ada0*/  ULDC.64 UR38, c[0x0][0x198] ;  /* 0x0000660000267ab9 */ /* 0x000fc80000000a00 */
[----:B------:R-:W-:-:S04]  /*adb0*/  SHF.R.S32.HI R3, RZ, 0x1f, R0 ;  /* 0x0000001fff037819 */ /* 0x000fc80000011400 */
[----:B------:R-:W-:Y:S01]  /*adc0*/  LEA.HI R8, R3, R0, RZ, 0x7 ;  /* 0x0000000003087211 */ /* 0x000fe200078f38ff */
[----:B-1----:R-:W-:Y:S02]  /*add0*/  IMAD.SHL.U32 R11, R9, 0x40, RZ ;  /* 0x00000040090b7824 */ /* 0x002fe400078e00ff */
[----:B------:R-:W-:Y:S01]  /*ade0*/  IMAD.MOV.U32 R0, RZ, RZ, 0x1 ;  /* 0x00000001ff007424 */ /* 0x000fe200078e00ff */
[----:B------:R-:W-:Y:S01]  /*adf0*/  SHF.R.S32.HI R8, RZ, 0x7, R8 ;  /* 0x00000007ff087819 */ /* 0x000fe20000011408 */
[----:B------:R-:W-:Y:S01]  /*ae00*/  IMAD.MOV.U32 R3, RZ, RZ, RZ ;  /* 0x000000ffff037224 */ /* 0x000fe200078e00ff */
[----:B------:R-:W-:Y:S01]  /*ae10*/  LOP3.LUT R11, R11, 0xc0, RZ, 0xc0, !PT ;  /* 0x000000c00b0b7812 */ /* 0x000fe200078ec0ff */
[----:B------:R-:W-:Y:S02]  /*ae20*/  IMAD.SHL.U32 R9, R9, 0x1000, RZ ;  /* 0x0000100009097824 */ /* 0x000fe400078e00ff */
[----:B------:R-:W-:-:S07]  /*ae30*/  VIADD R12, R8, 0x1 ;  /* 0x00000001080c7836 */ /* 0x000fce0000000000 */
.L_x_305:
[----:B------:R-:W-:-:S03]  /*ae40*/  UMOV UR8, 0xffffffff ;  /* 0xffffffff00087882 */ /* 0x000fc60000000000 */
[----:B------:R-:W-:Y:S05]  /*ae50*/  BRA.DIV UR8, `(.L_x_295) ;  /* 0x0000000e08947947 */ /* 0x000fea000b800000 */
[----:B------:R-:W-:-:S13]  /*ae60*/  ELECT P6, URZ, PT ;  /* 0x00000000003f782f */ /* 0x000fda00038c0000 */
.L_x_314:
[----:B------:R-:W0:Y:S01]  /*ae70*/  LDC R4, c[0x0][0x28c] ;  /* 0x0000a300ff047b82 */ /* 0x000e220000000800 */
[----:B------:R-:W-:Y:S01]  /*ae80*/  BSSY B1, `(.L_x_296) ;  /* 0x0000045000017945 */ /* 0x000fe20003800000 */
[----:B0-----:R-:W-:-:S13]  /*ae90*/  ISETP.LT.OR P6, PT, R4, 0x1, !P6 ;  /* 0x000000010400780c */ /* 0x001fda00077c1670 */
[----:B------:R-:W-:Y:S05]  /*aea0*/  @P6 BRA `(.L_x_297) ;  /* 0x0000000400086947 */ /* 0x000fea0003800000 */
[----:B------:R-:W-:Y:S02]  /*aeb0*/  IMAD R20, R20, 0x100, R11 ;  /* 0x0000010014147824 */ /* 0x000fe400078e020b */
[----:B------:R-:W-:Y:S02]  /*aec0*/  IMAD.SHL.U32 R21, R21, 0x80, RZ ;  /* 0x0000008015157824 */ /* 0x000fe400078e00ff */
[----:B------:R-:W-:Y:S02]  /*aed0*/  IMAD.MOV.U32 R22, RZ, RZ, RZ ;  /* 0x000000ffff167224 */ /* 0x000fe400078e00ff */
[----:B------:R-:W-:Y:S02]  /*aee0*/  IMAD.MOV.U32 R4, RZ, RZ, R12 ;  /* 0x000000ffff047224 */ /* 0x000fe400078e000c */
[----:B------:R-:W-:Y:S02]  /*aef0*/  IMAD.MOV.U32 R5, RZ, RZ, R0 ;  /* 0x000000ffff057224 */ /* 0x000fe400078e0000 */
[----:B------:R-:W-:-:S07]  /*af00*/  IMAD.MOV.U32 R7, RZ, RZ, R3 ;  /* 0x000000ffff077224 */ /* 0x000fce00078e0003 */
.L_x_300:
[----:B------:R-:W0:Y:S01]  /*af10*/  S2R R15, SR_CgaCtaId ;  /* 0x00000000000f7919 */ /* 0x000e220000008800 */
[----:B------:R-:W-:Y:S02]  /*af20*/  MOV R14, 0x400 ;  /* 0x00000400000e7802 */ /* 0x000fe40000000f00 */
[----:B------:R-:W-:Y:S02]  /*af30*/  LOP3.LUT P1, RZ, R18, 0x7f, RZ, 0xc0, !PT ;  /* 0x0000007f12ff7812 */ /* 0x000fe4000782c0ff */
[----:B0-----:R-:W-:Y:S02]  /*af40*/  LEA R25, R15, R14, 0x18 ;  /* 0x0000000e0f197211 */ /* 0x001fe400078ec0ff */
[----:B------:R-:W-:-:S09]  /*af50*/  SHF.L.U32 R14, R5, 0x1f, RZ ;  /* 0x0000001f050e7819 */ /* 0x000fd200000006ff */
[----:B------:R-:W0:Y:S01]  /*af60*/  @!P1 LDC R15, c[0x0][0x500] ;  /* 0x00014000ff0f9b82 */ /* 0x000e220000000800 */
[----:B------:R-:W-:-:S04]  /*af70*/  IMAD R23, R7, 0x8, R25 ;  /* 0x0000000807177824 */ /* 0x000fc800078e0219 */
[----:B------:R-:W1:Y:S02]  /*af80*/  SYNCS.PHASECHK.TRANS64.TRYWAIT P0, [R23+URZ+0x10], R14 ;  /* 0x0000100e170075a7 */ /* 0x000e64000800017f */
[----:B-1----:R-:W-:Y:S05]  /*af90*/  @!P0 BRA `(.L_x_298) ;  /* 0x0000000c00648947 */ /* 0x002fea0003800000 */
.L_x_315:
[----:B-1----:R-:W-:Y:S01]  /*afa0*/  PRMT R14, R13, 0x9910, RZ ;  /* 0x000099100d0e7816 */ /* 0x002fe200000000ff */
[----:B0-----:R0:W-:Y:S03]  /*afb0*/  @!P1 SYNCS.ARRIVE.TRANS64 RZ, [R23+URZ], R15 ;  /* 0x0000000f17ff99a7 */ /* 0x0011e6000800003f */
[----:B------:R-:W-:-:S13]  /*afc0*/  ISETP.NE.AND P0, PT, R14, 0x2, PT ;  /* 0x000000020e00780c */ /* 0x000fda0003f05270 */
[----:B0-----:R-:W-:Y:S05]  /*afd0*/  @P0 BRA `(.L_x_299) ;  /* 0x0000000000040947 */ /* 0x001fea0003800000 */
[----:B------:R-:W-:Y:S01]  /*afe0*/  BPT.TRAP 0x1 ;  /* 0x000000040000795c */ /* 0x000fe20000300000 */
.L_x_299:
[----:B------:R-:W-:Y:S01]  /*aff0*/  IMAD.SHL.U32 R14, R7, 0x8000, RZ ;  /* 0x00008000070e7824 */ /* 0x000fe200078e00ff */
[----:B------:R-:W-:Y:S01]  /*b000*/  R2UR UR34, R22 ;  /* 0x00000000162272ca */ /* 0x000fe200000e0000 */
[----:B------:R-:W-:Y:S01]  /*b010*/  VIADD R4, R4, 0xffffffff ;  /* 0xffffffff04047836 */ /* 0x000fe20000000000 */
[----:B------:R-:W-:Y:S01]  /*b020*/  R2UR UR33, R23 ;  /* 0x00000000172172ca */ /* 0x000fe200000e0000 */
[----:B------:R-:W-:Y:S01]  /*b030*/  IMAD.IADD R15, R25, 0x1, R14 ;  /* 0x00000001190f7824 */ /* 0x000fe200078e020e */
[----:B------:R-:W-:Y:S01]  /*b040*/  LOP3.LUT R14, R14, 0x3000, R9, 0xf8, !PT ;  /* 0x000030000e0e7812 */ /* 0x000fe200078ef809 */
[----:B------:R-:W-:Y:S01]  /*b050*/  UIADD3 UR14, UP0, UR38, 0xf0, URZ ;  /* 0x000000f0260e7890 */ /* 0x000fe2000ff1e03f */
[----:B------:R-:W-:Y:S01]  /*b060*/  R2UR UR36, R6 ;  /* 0x00000000062472ca */ /* 0x000fe200000e0000 */
[----:B------:R-:W-:Y:S01]  /*b070*/  UIADD3 UR40, UP1, UR38, 0x1f0, URZ ;  /* 0x000001f026287890 */ /* 0x000fe2000ff3e03f */
[----:B------:R-:W-:Y:S01]  /*b080*/  R2UR UR24, R15 ;  /* 0x000000000f1872ca */ /* 0x000fe200000e0000 */
[----:B------:R-:W-:Y:S01]  /*b090*/  IMAD R14, R14, 0x2, R25 ;  /* 0x000000020e0e7824 */ /* 0x000fe200078e0219 */
[----:B------:R-:W-:Y:S01]  /*b0a0*/  R2UR UR35, R21 ;  /* 0x00000000152372ca */ /* 0x000fe200000e0000 */
[----:B------:R-:W-:Y:S01]  /*b0b0*/  UIADD3.X UR15, URZ, UR39, URZ, UP0, !UPT ;  /* 0x000000273f0f7290 */ /* 0x000fe200087fe43f */
[----:B------:R-:W-:Y:S01]  /*b0c0*/  R2UR UR19, R20 ;  /* 0x00000000141372ca */ /* 0x000fe200000e0000 */
[----:B------:R-:W-:Y:S01]  /*b0d0*/  UIADD3 UR26, UR34, 0x40, URZ ;  /* 0x00000040221a7890 */ /* 0x000fe2000fffe03f */
[----:B------:R-:W-:Y:S01]  /*b0e0*/  R2UR UR8, R14 ;  /* 0x000000000e0872ca */ /* 0x000fe200000e0000 */
[----:B------:R-:W-:Y:S01]  /*b0f0*/  UIADD3.X UR41, URZ, UR39, URZ, UP1, !UPT ;  /* 0x000000273f297290 */ /* 0x000fe20008ffe43f */
[----:B------:R-:W-:Y:S01]  /*b100*/  ISETP.GT.AND P1, PT, R4, 0x1, PT ;  /* 0x000000010400780c */ /* 0x000fe20003f24270 */
[----:B------:R-:W-:Y:S01]  /*b110*/  VIADD R7, R7, 0x1 ;  /* 0x0000000107077836 */ /* 0x000fe20000000000 */
[----:B------:R-:W-:Y:S01]  /*b120*/  UMOV UR22, 0x0 ;  /* 0x0000000000167882 */ /* 0x000fe20000000000 */
[----:B------:R-:W-:Y:S01]  /*b130*/  UMOV UR23, 0x10000000 ;  /* 0x1000000000177882 */ /* 0x000fe20000000000 */
[----:B------:R-:W-:Y:S01]  /*b140*/  UMOV UR25, UR33 ;  /* 0x0000002100197c82 */ /* 0x000fe20008000000 */
[----:B------:R-:W-:Y:S01]  /*b150*/  UIADD3 UR32, UR24, 0x100, URZ ;  /* 0x0000010018207890 */ /* 0x000fe2000fffe03f */
[----:B------:R-:W-:Y:S01]  /*b160*/  ISETP.NE.AND P0, PT, R7, 0x2, PT ;  /* 0x000000020700780c */ /* 0x000fe20003f05270 */
[----:B------:R-:W-:Y:S01]  /*b170*/  UIADD3 UR24, UR24, 0x4100, URZ ;  /* 0x0000410018187890 */ /* 0x000fe2000fffe03f */
[----:B------:R-:W-:Y:S01]  /*b180*/  VIADD R22, R22, 0x80 ;  /* 0x0000008016167836 */ /* 0x000fe20000000000 */
[----:B------:R-:W-:Y:S01]  /*b190*/  UMOV UR28, UR36 ;  /* 0x00000024001c7c82 */ /* 0x000fe20008000000 */
[----:B------:R-:W-:Y:S01]  /*b1a0*/  UMOV UR27, UR35 ;  /* 0x00000023001b7c82 */ /* 0x000fe20008000000 */
[----:B------:R-:W-:Y:S01]  /*b1b0*/  UIADD3 UR16, UR8, 0x10100, URZ ;  /* 0x0001010008107890 */ /* 0x000fe2000fffe03f */
[----:B------:R-:W-:Y:S01]  /*b1c0*/  SEL R14, RZ, 0x1, P0 ;  /* 0x00000001ff0e7807 */ /* 0x000fe20000000000 */
[----:B------:R-:W-:Y:S01]  /*b1d0*/  UIADD3 UR8, UR8, 0x18100, URZ ;  /* 0x0001810008087890 */ /* 0x000fe2000fffe03f */
[----:B------:R0:W-:Y:S01]  /*b1e0*/  UTMALDG.3D [UR32], [UR14], desc[UR22] ;  /* 0x000016200e0075b4 */ /* 0x0001e20008011000 */
[----:B------:R-:W-:Y:S01]  /*b1f0*/  UMOV UR13, 0xf0000 ;  /* 0x000f0000000d7882 */ /* 0x000fe20000000000 */
[----:B------:R-:W-:Y:S01]  /*b200*/  UMOV UR17, UR33 ;  /* 0x0000002100117c82 */ /* 0x000fe20008000000 */
[----:B------:R-:W-:Y:S01]  /*b210*/  UMOV UR18, UR34 ;  /* 0x0000002200127c82 */ /* 0x000fe20008000000 */
[----:B------:R-:W-:Y:S01]  /*b220*/  UMOV UR20, UR36 ;  /* 0x0000002400147c82 */ /* 0x000fe20008000000 */
[----:B------:R-:W-:Y:S01]  /*b230*/  UMOV UR9, UR33 ;  /* 0x0000002100097c82 */ /* 0x000fe20008000000 */
[----:B------:R-:W-:Y:S01]  /*b240*/  UMOV UR11, UR19 ;  /* 0x00000013000b7c82 */ /* 0x000fe20008000000 */
[----:B------:R-:W-:Y:S01]  /*b250*/  UMOV UR12, UR36 ;  /* 0x00000024000c7c82 */ /* 0x000fe20008000000 */
[----:B------:R0:W-:Y:S01]  /*b260*/  UTMALDG.3D [UR24], [UR14], desc[UR22] ;  /* 0x000016180e0075b4 */ /* 0x0001e20008011000 */
[----:B------:R-:W-:Y:S01]  /*b270*/  UMOV UR10, UR26 ;  /* 0x0000001a000a7c82 */ /* 0x000fe20008000000 */
[----:B------:R-:W-:-:S02]  /*b280*/  LOP3.LUT R5, R5, R14, RZ, 0x3c, !PT ;  /* 0x0000000e05057212 */ /* 0x000fc400078e3cff */
[----:B------:R-:W-:Y:S01]  /*b290*/  SEL R7, R7, RZ, P0 ;  /* 0x000000ff07077207 */ /* 0x000fe20000000000 */
[----:B------:R0:W-:Y:S01]  /*b2a0*/  UTMALDG.3D.MULTICAST [UR16], [UR40], UR13, desc[UR22] ;  /* 0x00001610280073b4 */ /* 0x0001e2000801180d */
[----:B------:R0:W-:Y:S02]  /*b2b0*/  UTMALDG.3D.MULTICAST [UR8], [UR40], UR13, desc[UR22] ;  /* 0x00001608280073b4 */ /* 0x0001e4000801180d */
[----:B0-----:R-:W-:Y:S05]  /*b2c0*/  @P1 BRA `(.L_x_300) ;  /* 0xfffffffc00101947 */ /* 0x001fea000383ffff */
.L_x_297:
[----:B------:R-:W-:Y:S05]  /*b2d0*/  BSYNC B1 ;  /* 0x0000000000017941 */ /* 0x000fea0003800000 */
.L_x_296:
[----:B------:R-:W-:Y:S01]  /*b2e0*/  LOP3.LUT P1, RZ, R10, 0xff, RZ, 0xc0, !PT ;  /* 0x000000ff0aff7812 */ /* 0x000fe2000782c0ff */
[----:B------:R-:W-:Y:S01]  /*b2f0*/  IMAD.IADD R3, R8, 0x1, R3 ;  /* 0x0000000108037824 */ /* 0x000fe200078e0203 */
[----:B------:R-:W-:Y:S01]  /*b300*/  IADD3 R16, P2, R16, UR30, RZ ;  /* 0x0000001e10107c10 */ /* 0x000fe2000ff5e0ff */
[----:B------:R-:W-:Y:S01]  /*b310*/  ULDC.64 UR8, c[0x0][0x650] ;  /* 0x0001940000087ab9 */ /* 0x000fe20000000a00 */
[----:B------:R-:W-:Y:S01]  /*b320*/  BSSY B1, `(.L_x_301) ;  /* 0x000006d000017945 */ /* 0x000fe20003800000 */
[----:B------:R-:W-:Y:S01]  /*b330*/  IMAD.MOV.U32 R21, RZ, RZ, -0x1 ;  /* 0xffffffffff157424 */ /* 0x000fe200078e00ff */
[----:B------:R-:W-:Y:S01]  /*b340*/  ISETP.GT.U32.AND P0, PT, R3, 0x1, PT ;  /* 0x000000010300780c */ /* 0x000fe20003f04070 */
[----:B------:R-:W-:Y:S01]  /*b350*/  IMAD.MOV.U32 R20, RZ, RZ, -0x1 ;  /* 0xffffffffff147424 */ /* 0x000fe200078e00ff */
[----:B------:R-:W-:Y:S02]  /*b360*/  SHF.R.U32.HI R4, RZ, 0x1, R3 ;  /* 0x00000001ff047819 */ /* 0x000fe40000011603 */
[----:B------:R-:W-:-:S02]  /*b370*/  ISETP.LT.U32.AND P0, PT, R8, 0x2, P0 ;  /* 0x000000020800780c */ /* 0x000fc40000701070 */
[----:B------:R-:W-:Y:S01]  /*b380*/  IADD3.X R17, R17, UR7, RZ, P2, !PT ;  /* 0x0000000711117c10 */ /* 0x000fe200097fe4ff */
[----:B------:R-:W0:Y:S01]  /*b390*/  @P1 S2R R6, SR_CgaCtaId ;  /* 0x0000000000061919 */ /* 0x000e220000008800 */
[----:B------:R-:W-:Y:S02]  /*b3a0*/  @P1 MOV R5, 0x400 ;  /* 0x0000040000051802 */ /* 0x000fe40000000f00 */
[----:B------:R-:W-:Y:S02]  /*b3b0*/  ISETP.GE.U32.AND P2, PT, R16, UR8, PT ;  /* 0x0000000810007c0c */ /* 0x000fe4000bf46070 */
[----:B------:R-:W-:Y:S02]  /*b3c0*/  LOP3.LUT R4, R4, 0x1, RZ, 0xc0, !PT ;  /* 0x0000000104047812 */ /* 0x000fe400078ec0ff */
[----:B------:R-:W-:Y:S02]  /*b3d0*/  LOP3.LUT R3, R3, 0x1, RZ, 0xc0, !PT ;  /* 0x0000000103037812 */ /* 0x000fe400078ec0ff */
[----:B------:R-:W-:-:S02]  /*b3e0*/  PRMT R10, RZ, 0x7610, R10 ;  /* 0x00007610ff0a7816 */ /* 0x000fc4000000000a */
[----:B0-----:R-:W-:Y:S01]  /*b3f0*/  @P1 LEA R5, R6, R5, 0x18 ;  /* 0x0000000506051211 */ /* 0x001fe200078ec0ff */
[----:B------:R-:W-:-:S03]  /*b400*/  IMAD.MOV.U32 R6, RZ, RZ, -0x1 ;  /* 0xffffffffff067424 */ /* 0x000fc600078e00ff */
[----:B------:R0:W-:Y:S01]  /*b410*/  @P1 SYNCS.ARRIVE.TRANS64.A1T0 RZ, [R5+URZ+0x38], RZ ;  /* 0x000038ff05ff19a7 */ /* 0x0001e2000810003f */
[----:B------:R-:W-:-:S04]  /*b420*/  ISETP.NE.U32.AND P1, PT, R4, 0x1, PT ;  /* 0x000000010400780c */ /* 0x000fc80003f25070 */
[----:B------:R-:W-:Y:S02]  /*b430*/  ISETP.GT.U32.AND P1, PT, R8, 0x1, !P1 ;  /* 0x000000010800780c */ /* 0x000fe40004f24070 */
[----:B0-----:R-:W-:Y:S02]  /*b440*/  SEL R5, RZ, 0x1, !P0 ;  /* 0x00000001ff057807 */ /* 0x001fe40004000000 */
[----:B------:R-:W-:Y:S02]  /*b450*/  ISETP.GE.U32.AND.EX P0, PT, R17, UR9, PT, P2 ;  /* 0x0000000911007c0c */ /* 0x000fe4000bf06120 */
[----:B------:R-:W-:-:S04]  /*b460*/  SEL R4, RZ, 0x1, !P1 ;  /* 0x00000001ff047807 */ /* 0x000fc80004800000 */
[----:B------:R-:W-:Y:S02]  /*b470*/  LOP3.LUT R0, R4, R0, R5, 0x96, !PT ;  /* 0x0000000004007212 */ /* 0x000fe400078e9605 */
[----:B------:R-:W-:-:S05]  /*b480*/  PRMT R4, RZ, 0x7610, R4 ;  /* 0x00007610ff047816 */ /* 0x000fca0000000004 */
[----:B------:R-:W-:Y:S05]  /*b490*/  @P0 BRA `(.L_x_302) ;  /* 0x0000000400540947 */ /* 0x000fea0003800000 */
[----:B------:R-:W0:Y:S01]  /*b4a0*/  S2R R15, SR_CTAID.X ;  /* 0x00000000000f7919 */ /* 0x000e220000002500 */
[----:B------:R-:W-:Y:S01]  /*b4b0*/  ULDC.64 UR8, c[0x0][0x628] ;  /* 0x00018a0000087ab9 */ /* 0x000fe20000000a00 */
[----:B------:R-:W-:Y:S01]  /*b4c0*/  ULDC UR11, c[0x0][0x630] ;  /* 0x00018c00000b7ab9 */ /* 0x000fe20000000800 */
[----:B------:R-:W-:Y:S01]  /*b4d0*/  ISETP.NE.U32.AND P0, PT, RZ, UR8, PT ;  /* 0x00000008ff007c0c */ /* 0x000fe2000bf05070 */
[----:B------:R-:W1:Y:S01]  /*b4e0*/  S2R R20, SR_CTAID.Y ;  /* 0x0000000000147919 */ /* 0x000e620000002600 */
[----:B------:R-:W-:Y:S01]  /*b4f0*/  ULDC UR12, c[0x0][0x150] ;  /* 0x00005400000c7ab9 */ /* 0x000fe20000000800 */
[----:B------:R-:W-:Y:S01]  /*b500*/  IMAD.MOV.U32 R4, RZ, RZ, R16 ;  /* 0x000000ffff047224 */ /* 0x000fe200078e0010 */
[----:B------:R-:W-:Y:S01]  /*b510*/  ISETP.NE.AND.EX P0, PT, RZ, UR9, PT, P0 ;  /* 0x00000009ff007c0c */ /* 0x000fe2000bf05300 */
[----:B------:R-:W-:Y:S01]  /*b520*/  IMAD.MOV.U32 R5, RZ, RZ, R17 ;  /* 0x000000ffff057224 */ /* 0x000fe200078e0011 */
[----:B0-----:R-:W-:-:S11]  /*b530*/  I2FP.F32.U32 R22, R15 ;  /* 0x0000000f00167245 */ /* 0x001fd60000201000 */
[----:B------:R-:W-:Y:S05]  /*b540*/  @!P0 BRA `(.L_x_303) ;  /* 0x0000000000288947 */ /* 0x000fea0003800000 */
[----:B------:R-:W-:Y:S02]  /*b550*/  ULDC UR10, c[0x0][0x634] ;  /* 0x00018d00000a7ab9 */ /* 0x000fe40000000800 */
[----:B------:R-:W-:-:S05]  /*b560*/  IADD3 R5, P0, R16, UR10, RZ ;  /* 0x0000000a10057c10 */ /* 0x000fca000ff1e0ff */
[----:B------:R-:W-:-:S04]  /*b570*/  IMAD.X R21, RZ, RZ, R17, P0 ;  /* 0x000000ffff157224 */ /* 0x000fc800000e0611 */
[----:B------:R-:W-:-:S04]  /*b580*/  IMAD.WIDE.U32 R6, R21, UR8, RZ ;  /* 0x0000000815067c25 */ /* 0x000fc8000f8e00ff */
[----:B------:R-:W-:-:S04]  /*b590*/  IMAD.WIDE.U32 R6, P0, R5, UR9, R6 ;  /* 0x0000000905067c25 */ /* 0x000fc8000f800006 */
[----:B------:R-:W-:-:S04]  /*b5a0*/  IMAD.WIDE.U32 R4, R5, UR8, RZ ;  /* 0x0000000805047c25 */ /* 0x000fc8000f8e00ff */
[----:B------:R-:W-:Y:S01]  /*b5b0*/  IMAD.MOV.U32 R4, RZ, RZ, R7 ;  /* 0x000000ffff047224 */ /* 0x000fe200078e0007 */
[----:B------:R-:W-:Y:S01]  /*b5c0*/  IADD3 RZ, P1, R5, R6, RZ ;  /* 0x0000000605ff7210 */ /* 0x000fe20007f3e0ff */
[----:B------:R-:W-:-:S04]  /*b5d0*/  IMAD.X R5, RZ, RZ, RZ, P0 ;  /* 0x000000ffff057224 */ /* 0x000fc800000e06ff */
[----:B------:R-:W-:-:S08]  /*b5e0*/  IMAD.WIDE.U32.X R4, R21, UR9, R4, P1 ;  /* 0x0000000915047c25 */ /* 0x000fd000088e0404 */
.L_x_303:
[--C-:B------:R-:W-:Y:S01]  /*b5f0*/  SHF.R.U64 R14, R4, UR11, R5.reuse ;  /* 0x0000000b040e7c19 */ /* 0x100fe20008001205 */
[----:B------:R-:W-:Y:S01]  /*b600*/  FMUL R22, R22, UR12 ;  /* 0x0000000c16167c20 */ /* 0x000fe20008400000 */
[----:B------:R-:W-:Y:S01]  /*b610*/  SHF.R.U32.HI R4, RZ, UR11, R5 ;  /* 0x0000000bff047c19 */ /* 0x000fe20008011605 */
[----:B------:R-:W0:Y:S01]  /*b620*/  LDC R6, c[0x0][0x144] ;  /* 0x00005100ff067b82 */ /* 0x000e220000000800 */
[----:B------:R-:W-:Y:S01]  /*b630*/  IADD3 R5, P0, RZ, -R14, RZ ;  /* 0x8000000eff057210 */ /* 0x000fe20007f1e0ff */
[----:B------:R-:W-:Y:S01]  /*b640*/  ULDC UR10, c[0x0][0x154] ;  /* 0x00005500000a7ab9 */ /* 0x000fe20000000800 */
[----:B-1----:R-:W-:Y:S01]  /*b650*/  I2FP.F32.U32 R7, R20 ;  /* 0x0000001400077245 */ /* 0x002fe20000201000 */
[----:B------:R-:W1:Y:S01]  /*b660*/  F2I.U32.TRUNC.NTZ R22, R22 ;  /* 0x0000001600167305 */ /* 0x000e62000020f000 */
[----:B------:R-:W-:Y:S01]  /*b670*/  ULDC.64 UR8, c[0x0][0x620] ;  /* 0x0001880000087ab9 */ /* 0x000fe20000000a00 */
[----:B------:R-:W-:Y:S01]  /*b680*/  IMAD.X R4, RZ, RZ, ~R4, P0 ;  /* 0x000000ffff047224 */ /* 0x000fe200000e0e04 */
[----:B------:R-:W-:Y:S01]  /*b690*/  ISETP.NE.AND P2, PT, R2, 0x1, PT ;  /* 0x000000010200780c */ /* 0x000fe20003f45270 */
[----:B------:R-:W-:Y:S01]  /*b6a0*/  FMUL R23, R7, UR10 ;  /* 0x0000000a07177c20 */ /* 0x000fe20008400000 */
[----:B------:R-:W2:Y:S01]  /*b6b0*/  LDC R25, c[0x0][0x148] ;  /* 0x00005200ff197b82 */ /* 0x000ea20000000800 */
[----:B------:R-:W-:Y:S01]  /*b6c0*/  IMAD R4, R4, UR8, RZ ;  /* 0x0000000804047c24 */ /* 0x000fe2000f8e02ff */
[----:B------:R-:W-:-:S02]  /*b6d0*/  ULDC.64 UR10, c[0x0][0x640] ;  /* 0x00019000000a7ab9 */ /* 0x000fc40000000a00 */
[----:B------:R-:W-:Y:S01]  /*b6e0*/  ISETP.NE.U32.AND P0, PT, RZ, UR10, PT ;  /* 0x0000000aff007c0c */ /* 0x000fe2000bf05070 */
[----:B------:R-:W3:Y:S01]  /*b6f0*/  F2I.U32.TRUNC.NTZ R23, R23 ;  /* 0x0000001700177305 */ /* 0x000ee2000020f000 */
[C---:B------:R-:W-:Y:S02]  /*b700*/  IMAD R7, R5.reuse, UR9, R4 ;  /* 0x0000000905077c24 */ /* 0x040fe4000f8e0204 */
[----:B------:R-:W-:Y:S01]  /*b710*/  IMAD.WIDE.U32 R4, R5, UR8, R16 ;  /* 0x0000000805047c25 */ /* 0x000fe2000f8e0010 */
[----:B------:R-:W-:Y:S01]  /*b720*/  ULDC UR8, c[0x0][0x618] ;  /* 0x0001860000087ab9 */ /* 0x000fe20000000800 */
[----:B------:R-:W-:Y:S02]  /*b730*/  ISETP.NE.AND.EX P0, PT, RZ, UR11, PT, P0 ;  /* 0x0000000bff007c0c */ /* 0x000fe4000bf05300 */
[----:B------:R-:W-:Y:S02]  /*b740*/  IMAD.IADD R5, R5, 0x1, R7 ;  /* 0x0000000105057824 */ /* 0x000fe400078e0207 */
[----:B-1----:R-:W-:-:S03]  /*b750*/  IMAD.MOV R22, RZ, RZ, -R22 ;  /* 0x000000ffff167224 */ /* 0x002fc600078e0a16 */
[----:B------:R-:W-:Y:S01]  /*b760*/  SHF.R.U64 R21, R4, UR8, R5 ;  /* 0x0000000804157c19 */ /* 0x000fe20008001205 */
[----:B0-----:R-:W-:Y:S01]  /*b770*/  IMAD R15, R6, R22, R15 ;  /* 0x00000016060f7224 */ /* 0x001fe200078e020f */
[----:B------:R-:W-:Y:S01]  /*b780*/  SHF.R.U32.HI R4, RZ, UR8, R5 ;  /* 0x00000008ff047c19 */ /* 0x000fe20008011605 */
[----:B------:R-:W-:Y:S01]  /*b790*/  ULDC UR8, c[0x0][0x608] ;  /* 0x0001820000087ab9 */ /* 0x000fe20000000800 */
[----:B---3--:R-:W-:Y:S02]  /*b7a0*/  IMAD.MOV R6, RZ, RZ, -R23 ;  /* 0x000000ffff067224 */ /* 0x008fe400078e0a17 */
[--C-:B------:R-:W-:Y:S02]  /*b7b0*/  SHF.R.U64 R22, R21, UR8, R4.reuse ;  /* 0x0000000815167c19 */ /* 0x100fe40008001204 */
[----:B------:R-:W-:Y:S01]  /*b7c0*/  SHF.R.U32.HI R5, RZ, UR8, R4 ;  /* 0x00000008ff057c19 */ /* 0x000fe20008011604 */
[----:B------:R-:W-:Y:S01]  /*b7d0*/  ULDC UR8, c[0x0][0x658] ;  /* 0x0001960000087ab9 */ /* 0x000fe20000000800 */
[----:B--2---:R-:W-:-:S02]  /*b7e0*/  @P2 IMAD R15, R25, R6, R20 ;  /* 0x00000006190f2224 */ /* 0x004fc400078e0214 */
[--C-:B------:R-:W-:Y:S02]  /*b7f0*/  SHF.R.U64 R20, R22, UR8, R5.reuse ;  /* 0x0000000816147c19 */ /* 0x100fe40008001205 */
[----:B------:R-:W-:-:S03]  /*b800*/  SHF.R.U32.HI R23, RZ, UR8, R5 ;  /* 0x00000008ff177c19 */ /* 0x000fc60008011605 */
[----:B------:R-:W-:Y:S02]  /*b810*/  IMAD.MOV.U32 R6, RZ, RZ, R20 ;  /* 0x000000ffff067224 */ /* 0x000fe400078e0014 */
[----:B------:R-:W-:Y:S01]  /*b820*/  IMAD.MOV.U32 R5, RZ, RZ, R23 ;  /* 0x000000ffff057224 */ /* 0x000fe200078e0017 */
[----:B------:R-:W-:Y:S06]  /*b830*/  @!P0 BRA `(.L_x_304) ;  /* 0x00000000002c8947 */ /* 0x000fec0003800000 */
        /* <DEDUP_REMOVED lines=9> */
[----:B------:R-:W-:-:S04]  /*b8d0*/  IMAD.WIDE.U32.X R4, R23, UR11, R4, P1 ;  /* 0x0000000b17047c25 */ /* 0x000fc800088e0404 */
[----:B------:R-:W-:-:S07]  /*b8e0*/  IMAD.MOV.U32 R6, RZ, RZ, R4 ;  /* 0x000000ffff067224 */ /* 0x000fce00078e0004 */
.L_x_304:
[----:B------:R-:W-:Y:S01]  /*b8f0*/  ULDC UR8, c[0x0][0x648] ;  /* 0x0001920000087ab9 */ /* 0x000fe20000000800 */
[----:B------:R-:W-:Y:S01]  /*b900*/  LOP3.LUT R4, R22, UR6, RZ, 0xc0, !PT ;  /* 0x0000000616047c12 */ /* 0x000fe2000f8ec0ff */
[----:B------:R-:W-:Y:S01]  /*b910*/  ULDC UR9, c[0x0][0x610] ;  /* 0x0001840000097ab9 */ /* 0x000fe20000000800 */
[----:B------:R-:W-:Y:S01]  /*b920*/  SHF.R.U64 R5, R6, UR8, R5 ;  /* 0x0000000806057c19 */ /* 0x000fe20008001205 */
[----:B------:R-:W-:Y:S01]  /*b930*/  ULDC UR8, c[0x0][0x638] ;  /* 0x00018e0000087ab9 */ /* 0x000fe20000000800 */
[----:B------:R-:W-:-:S03]  /*b940*/  LOP3.LUT R21, R21, UR4, RZ, 0xc0, !PT ;  /* 0x0000000415157c12 */ /* 0x000fc6000f8ec0ff */
[----:B------:R-:W-:Y:S02]  /*b950*/  IMAD.MOV R7, RZ, RZ, -R5 ;  /* 0x000000ffff077224 */ /* 0x000fe400078e0a05 */
[----:B------:R-:W-:Y:S02]  /*b960*/  IMAD R4, R5, UR5, R4 ;  /* 0x0000000505047c24 */ /* 0x000fe4000f8e0204 */
[----:B------:R-:W-:Y:S01]  /*b970*/  IMAD R20, R7, UR8, R20 ;  /* 0x0000000807147c24 */ /* 0x000fe2000f8e0214 */
[----:B------:R-:W-:Y:S01]  /*b980*/  ULDC UR8, c[0x0][0x600] ;  /* 0x0001800000087ab9 */ /* 0x000fe20000000800 */
[----:B------:R-:W-:Y:S02]  /*b990*/  IMAD R15, R4, UR9, R15 ;  /* 0x00000009040f7c24 */ /* 0x000fe4000f8e020f */
[----:B------:R-:W-:Y:S02]  /*b9a0*/  IMAD R6, R20, UR8, R21 ;  /* 0x0000000814067c24 */ /* 0x000fe4000f8e0215 */
[----:B------:R-:W-:-:S03]  /*b9b0*/  IMAD.MOV.U32 R4, RZ, RZ, 0x1 ;  /* 0x00000001ff047424 */ /* 0x000fc600078e00ff */
[----:B------:R-:W-:Y:S02]  /*b9c0*/  SEL R20, R6, R15, !P2 ;  /* 0x0000000f06147207 */ /* 0x000fe40005000000 */
[----:B------:R-:W-:Y:S01]  /*b9d0*/  SEL R21, R15, R6, !P2 ;  /* 0x000000060f157207 */ /* 0x000fe20005000000 */
[----:B------:R-:W-:-:S07]  /*b9e0*/  IMAD.MOV.U32 R6, RZ, RZ, R14 ;  /* 0x000000ffff067224 */ /* 0x000fce00078e000e */
.L_x_302:
[----:B------:R-:W-:Y:S05]  /*b9f0*/  BSYNC B1 ;  /* 0x0000000000017941 */ /* 0x000fea0003800000 */
.L_x_301:
[----:B------:R-:W-:-:S13]  /*ba00*/  LOP3.LUT P0, RZ, R4, 0xff, RZ, 0xc0, !PT ;  /* 0x000000ff04ff7812 */ /* 0x000fda000780c0ff */
[----:B------:R-:W-:Y:S05]  /*ba10*/  @P0 BRA `(.L_x_305) ;  /* 0xfffffff400080947 */ /* 0x000fea000383ffff */
[----:B------:R-:W-:Y:S05]  /*ba20*/  BSYNC B0 ;  /* 0x0000000000007941 */ /* 0x000fea0003800000 */
.L_x_294:
[----:B------:R-:W-:-:S03]  /*ba30*/  UMOV UR8, 0xffffffff ;  /* 0xffffffff00087882 */ /* 0x000fc60000000000 */
[----:B------:R-:W-:Y:S05]  /*ba40*/  BRA.DIV UR8, `(.L_x_306) ;  /* 0x0000000208cc7947 */ /* 0x000fea000b800000 */
[----:B------:R-:W-:-:S13]  /*ba50*/  ELECT P6, URZ, PT ;  /* 0x00000000003f782f */ /* 0x000fda00038c0000 */
.L_x_318:
[----:B------:R-:W-:Y:S04]  /*ba60*/  BSSY B0, `(.L_x_307) ;  /* 0x0000019000007945 */ /* 0x000fe80003800000 */
[----:B------:R-:W-:Y:S05]  /*ba70*/  @!P6 BRA `(.L_x_308) ;  /* 0x00000000005ce947 */ /* 0x000fea0003800000 */
[----:B------:R-:W-:-:S04]  /*ba80*/  LOP3.LUT R19, R19, 0x2, RZ, 0xfc, !PT ;  /* 0x0000000213137812 */ /* 0x000fc800078efcff */
[----:B------:R-:W-:-:S13]  /*ba90*/  ISETP.NE.AND P0, PT, R19, 0x3, PT ;  /* 0x000000031300780c */ /* 0x000fda0003f05270 */
[----:B------:R-:W-:Y:S05]  /*baa0*/  @!P0 BRA `(.L_x_309) ;  /* 0x0000000000048947 */ /* 0x000fea0003800000 */
[----:B------:R-:W-:Y:S01]  /*bab0*/  BPT.TRAP 0x1 ;  /* 0x000000040000795c */ /* 0x000fe20000300000 */
.L_x_309:
[----:B------:R-:W0:Y:S01]  /*bac0*/  S2R R5, SR_CgaCtaId ;  /* 0x0000000000057919 */ /* 0x000e220000008800 */
[----:B------:R-:W-:Y:S02]  /*bad0*/  MOV R2, 0x400 ;  /* 0x0000040000027802 */ /* 0x000fe40000000f00 */
[----:B------:R-:W-:Y:S02]  /*bae0*/  SHF.L.U32 R4, R0, 0x1f, RZ ;  /* 0x0000001f00047819 */ /* 0x000fe400000006ff */
[----:B0-----:R-:W-:-:S05]  /*baf0*/  LEA R2, R5, R2, 0x18 ;  /* 0x0000000205027211 */ /* 0x001fca00078ec0ff */
[----:B------:R-:W-:-:S04]  /*bb00*/  VIADD R2, R2, 0x10 ;  /* 0x0000001002027836 */ /* 0x000fc80000000000 */
[C---:B------:R-:W-:Y:S02]  /*bb10*/  IMAD R7, R3.reuse, 0x8, R2 ;  /* 0x0000000803077824 */ /* 0x040fe400078e0202 */
[----:B------:R-:W-:Y:S02]  /*bb20*/  VIADD R3, R3, 0x1 ;  /* 0x0000000103037836 */ /* 0x000fe40000000000 */
[----:B------:R-:W0:Y:S03]  /*bb30*/  SYNCS.PHASECHK.TRANS64.TRYWAIT P0, [R7+URZ], R4 ;  /* 0x00000004070075a7 */ /* 0x000e26000800017f */
[----:B------:R-:W-:-:S04]  /*bb40*/  ISETP.NE.AND P1, PT, R3, 0x2, PT ;  /* 0x000000020300780c */ /* 0x000fc80003f25270 */
[----:B------:R-:W-:Y:S02]  /*bb50*/  SEL R5, RZ, 0x1, P1 ;  /* 0x00000001ff057807 */ /* 0x000fe40000800000 */
[----:B------:R-:W-:Y:S02]  /*bb60*/  SEL R3, R3, RZ, P1 ;  /* 0x000000ff03037207 */ /* 0x000fe40000800000 */
[----:B------:R-:W-:Y:S01]  /*bb70*/  LOP3.LUT R0, R0, R5, RZ, 0x3c, !PT ;  /* 0x0000000500007212 */ /* 0x000fe200078e3cff */
[----:B0-----:R-:W-:Y:S06]  /*bb80*/  @!P0 BRA `(.L_x_310) ;  /* 0x00000000009c8947 */ /* 0x001fec0003800000 */
.L_x_319:
[----:B------:R-:W-:Y:S01]  /*bb90*/  IMAD R3, R3, 0x8, R2 ;  /* 0x0000000803037824 */ /* 0x000fe200078e0202 */
[----:B------:R-:W-:-:S07]  /*bba0*/  SHF.L.U32 R0, R0, 0x1f, RZ ;  /* 0x0000001f00007819 */ /* 0x000fce00000006ff */
.L_x_311:
[----:B-1----:R1:W2:Y:S02]  /*bbb0*/  SYNCS.PHASECHK.TRANS64.TRYWAIT P0, [R3+URZ], R0 ;  /* 0x00000000030075a7 */ /* 0x0022a4000800017f */
[----:B--2---:R-:W-:Y:S05]  /*bbc0*/  @!P0 NANOSLEEP.SYNCS 0x989680 ;  /* 0x009896800000895d */ /* 0x004fea0003900000 */
[----:B------:R-:W2:Y:S02]  /*bbd0*/  @!P0 SYNCS.PHASECHK.TRANS64 P0, [R3+URZ], R0 ;  /* 0x00000000030085a7 */ /* 0x000ea4000800007f */
[----:B--2---:R-:W-:Y:S05]  /*bbe0*/  @!P0 BRA `(.L_x_311) ;  /* 0xfffffffc00f08947 */ /* 0x004fea000383ffff */
.L_x_308:
[----:B------:R-:W-:Y:S05]  /*bbf0*/  BSYNC B0 ;  /* 0x0000000000007941 */ /* 0x000fea0003800000 */
.L_x_307:
[----:B------:R-:W-:Y:S05]  /*bc00*/  EXIT ;  /* 0x000000000000794d */ /* 0x000fea0003800000 */
.L_x_21:
[----:B---3--:R3:W4:Y:S02]  /*bc10*/  SYNCS.PHASECHK.TRANS64.TRYWAIT P1, [R3+URZ], R0 ;  /* 0x00000000030075a7 */ /* 0x008724000802017f */
[----:B----4-:R-:W-:Y:S05]  /*bc20*/  @!P1 NANOSLEEP.SYNCS 0x989680 ;  /* 0x009896800000995d */ /* 0x010fea0003900000 */
[----:B------:R-:W4:Y:S02]  /*bc30*/  @!P1 SYNCS.PHASECHK.TRANS64 P1, [R3+URZ], R0 ;  /* 0x00000000030095a7 */ /* 0x000f24000802007f */
[----:B----4-:R-:W-:Y:S05]  /*bc40*/  @!P1 BRA `(.L_x_21) ;  /* 0xfffffffc00f09947 */ /* 0x010fea000383ffff */
[----:B------:R-:W-:Y:S05]  /*bc50*/  BRA `(.L_x_20) ;  /* 0xffffff5800287947 */ /* 0x000fea000383ffff */
.L_x_26:
[----:B-1----:R1:W2:Y:S02]  /*bc60*/  SYNCS.PHASECHK.TRANS64.TRYWAIT P1, [R5+URZ], R4 ;  /* 0x00000004050075a7 */ /* 0x0022a4000802017f */
[----:B--2---:R-:W-:Y:S05]  /*bc70*/  @!P1 NANOSLEEP.SYNCS 0x989680 ;  /* 0x009896800000995d */ /* 0x004fea0003900000 */
[----:B------:R-:W2:Y:S02]  /*bc80*/  @!P1 SYNCS.PHASECHK.TRANS64 P1, [R5+URZ], R4 ;  /* 0x00000004050095a7 */ /* 0x000ea4000802007f */
[----:B--2---:R-:W-:Y:S05]  /*bc90*/  @!P1 BRA `(.L_x_26) ;  /* 0xfffffffc00f09947 */ /* 0x004fea000383ffff */
[----:B------:R-:W-:Y:S05]  /*bca0*/  BRA `(.L_x_25) ;  /* 0xffffff5c00a47947 */ /* 0x000fea000383ffff */
.L_x_295:
[----:B------:R-:W-:Y:S01]  /*bcb0*/  BSSY B1, `(.L_x_312) ;  /* 0x0000006000017945 */ /* 0x000fe20003800000 */
[----:B------:R-:W-:-:S07]  /*bcc0*/  IMAD.MOV.U32 R15, RZ, RZ, -0x1 ;  /* 0xffffffffff0f7424 */ /* 0x000fce00078e00ff */
[----:B------:R-:W-:Y:S05]  /*bcd0*/  WARPSYNC.COLLECTIVE R15, `(.L_x_313) ;  /* 0x000000000f0c7348 */ /* 0x000fea0003c00000 */
[----:B------:R-:W-:Y:S02]  /*bce0*/  ELECT P6, UR62, PT ;  /* 0x00000000003e782f */ /* 0x000fe400038c0000 */
[----:B------:R-:W-:Y:S01]  /*bcf0*/  MOV R14, UR62 ;  /* 0x0000003e000e7c02 */ /* 0x000fe20008000f00 */
[----:B------:R-:W-:Y:S10]  /*bd00*/  ENDCOLLECTIVE ;  /* 0x000000000000791b */ /* 0x000ff40003800000 */
.L_x_313:
[----:B------:R-:W-:Y:S05]  /*bd10*/  BSYNC B1 ;  /* 0x0000000000017941 */ /* 0x000fea0003800000 */
.L_x_312:
[----:B------:R-:W-:Y:S05]  /*bd20*/  BRA `(.L_x_314) ;  /* 0xfffffff000507947 */ /* 0x000fea000383ffff */
.L_x_298:
[----:B-1----:R1:W2:Y:S02]  /*bd30*/  SYNCS.PHASECHK.TRANS64.TRYWAIT P0, [R23+URZ+0x10], R14 ;  /* 0x0000100e170075a7 */ /* 0x0022a4000800017f */
[----:B--2---:R-:W-:Y:S05]  /*bd40*/  @!P0 NANOSLEEP.SYNCS 0x989680 ;  /* 0x009896800000895d */ /* 0x004fea0003900000 */
[----:B------:R-:W2:Y:S02]  /*bd50*/  @!P0 SYNCS.PHASECHK.TRANS64 P0, [R23+URZ+0x10], R14 ;  /* 0x0000100e170085a7 */ /* 0x000ea4000800007f */
[----:B--2---:R-:W-:Y:S05]  /*bd60*/  @!P0 BRA `(.L_x_298) ;  /* 0xfffffffc00f08947 */ /* 0x004fea000383ffff */
[----:B------:R-:W-:Y:S05]  /*bd70*/  BRA `(.L_x_315) ;  /* 0xfffffff000887947 */ /* 0x000fea000383ffff */
.L_x_306:
[----:B------:R-:W-:Y:S01]  /*bd80*/  BSSY B0, `(.L_x_316) ;  /* 0x0000006000007945 */ /* 0x000fe20003800000 */
[----:B------:R-:W-:-:S07]  /*bd90*/  IMAD.MOV.U32 R15, RZ, RZ, -0x1 ;  /* 0xffffffffff0f7424 */ /* 0x000fce00078e00ff */
[----:B------:R-:W-:Y:S05]  /*bda0*/  WARPSYNC.COLLECTIVE R15, `(.L_x_317) ;  /* 0x000000000f0c7348 */ /* 0x000fea0003c00000 */
[----:B------:R-:W-:Y:S02]  /*bdb0*/  ELECT P6, UR62, PT ;  /* 0x00000000003e782f */ /* 0x000fe400038c0000 */
[----:B------:R-:W-:Y:S01]  /*bdc0*/  MOV R14, UR62 ;  /* 0x0000003e000e7c02 */ /* 0x000fe20008000f00 */
[----:B------:R-:W-:Y:S10]  /*bdd0*/  ENDCOLLECTIVE ;  /* 0x000000000000791b */ /* 0x000ff40003800000 */
.L_x_317:
[----:B------:R-:W-:Y:S05]  /*bde0*/  BSYNC B0 ;  /* 0x0000000000007941 */ /* 0x000fea0003800000 */
.L_x_316:
[----:B------:R-:W-:Y:S05]  /*bdf0*/  BRA `(.L_x_318) ;  /* 0xfffffffc00187947 */ /* 0x000fea000383ffff */
.L_x_310:
[----:B0-----:R0:W1:Y:S02]  /*be00*/  SYNCS.PHASECHK.TRANS64.TRYWAIT P0, [R7+URZ], R4 ;  /* 0x00000004070075a7 */ /* 0x001064000800017f */
[----:B-1----:R-:W-:Y:S05]  /*be10*/  @!P0 NANOSLEEP.SYNCS 0x989680 ;  /* 0x009896800000895d */ /* 0x002fea0003900000 */
[----:B------:R-:W1:Y:S02]  /*be20*/  @!P0 SYNCS.PHASECHK.TRANS64 P0, [R7+URZ], R4 ;  /* 0x00000004070085a7 */ /* 0x000e64000800007f */
[----:B-1----:R-:W-:Y:S05]  /*be30*/  @!P0 BRA `(.L_x_310) ;  /* 0xfffffffc00f08947 */ /* 0x002fea000383ffff */
[----:B------:R-:W-:Y:S05]  /*be40*/  BRA `(.L_x_319) ;  /* 0xfffffffc00507947 */ /* 0x000fea000383ffff */
.L_x_320:
[----:B------:R-:W-:-:S00]  /*be50*/  BRA `(.L_x_320) ;  /* 0xfffffffc00fc7947 */ /* 0x000fc0000383ffff */
[----:B------:R-:W-:-:S00]  /*be60*/  NOP ;  /* 0x0000000000007918 */ /* 0x000fc00000000000 */
        /* <DEDUP_REMOVED lines=9> */
.L_x_321:


//--------------------- .nv.global.init           --------------------------
	.section	.nv.global.init,"aw",@progbits
.nv.global.init:
	.type		$str$22,@object
	.size		$str$22,($str$23 - $str$22)
$str$22:
        /*0000*/ 	.byte	0x6b, 0x5f, 0x74, 0x69, 0x6c, 0x65, 0x5f, 0x63, 0x6f, 0x75, 0x6e, 0x74, 0x20, 0x3e, 0x3d, 0x20
        /*0010*/ 	.byte	0x31, 0x00
	.type		$str$23,@object
	.size		$str$23,(__unnamed_1 - $str$23)
$str$23:
        /*0012*/ 	.byte	0x2f, 0x74, 0x6d, 0x70, 0x2f, 0x63, 0x75, 0x74, 0x6c, 0x61, 0x73, 0x73, 0x5f, 0x73, 0x77, 0x65
        /*0022*/ 	.byte	0x65, 0x70, 0x5f, 0x73, 0x72, 0x63, 0x2f, 0x69, 0x6e, 0x63, 0x6c, 0x75, 0x64, 0x65, 0x2f, 0x63
        /*0032*/ 	.byte	0x75, 0x74, 0x6c, 0x61, 0x73, 0x73, 0x2f, 0x67, 0x65, 0x6d, 0x6d, 0x2f, 0x63, 0x6f, 0x6c, 0x6c
        /*0042*/ 	.byte	0x65, 0x63, 0x74, 0x69, 0x76, 0x65, 0x2f, 0x73, 0x6d, 0x39, 0x30, 0x5f, 0x6d, 0x6d, 0x61, 0x5f
        /*0052*/ 	.byte	0x74, 0x6d, 0x61, 0x5f, 0x67, 0x6d, 0x6d, 0x61, 0x5f, 0x73, 0x73, 0x5f, 0x77, 0x61, 0x72, 0x70
        /*0062*/ 	.byte	0x73, 0x70, 0x65, 0x63, 0x69, 0x61, 0x6c, 0x69, 0x7a, 0x65, 0x64, 0x2e, 0x68, 0x70, 0x70, 0x00
	.type		__unnamed_1,@object
	.size		__unnamed_1,(.L_0 - __unnamed_1)
__unnamed_1:
        /*0072*/ 	.byte	0x76, 0x6f, 0x69, 0x64, 0x20, 0x63, 0x75, 0x74, 0x6c, 0x61, 0x73, 0x73, 0x3a, 0x3a, 0x67, 0x65
        /* <DEDUP_REMOVED lines=181> */
        /*0bd2*/ 	.byte	0x00
.L_0:


//--------------------- .nv.shared._ZN7cutlass13device_kernelINS_4gemm6kernel13GemmUniversalIN4cute5tupleIJiiiiEEENS1_10collective13CollectiveMmaINS1_34MainloopSm90TmaGmmaWarpSpecializedILi2ENS5_IJNS4_1CILi4EEENSA_ILi1EEESC_EEENS1_35KernelTmaWarpSpecializedCooperativeEEENS5_IJNSA_ILi128EEENSA_ILi256EEESG_EEENS_10bfloat16_tENS5_IJlSC_lEEESJ_SK_NS4_8TiledMMAINS4_8MMA_AtomIJNS4_4SM904GMMA28MMA_64x256x16_F32BF16BF16_SSILNSO_5MajorE0ELSQ_0ELNSO_7ScaleInE1ELSR_1EEEEEENS4_6LayoutINS5_IJNSA_ILi2EEESC_SC_EEENS5_IJSC_NSA_ILi0EEESX_EEEEENS5_IJNS4_10UnderscoreES10_S10_EEEEENS4_13SM90_TMA_LOADENS4_14ComposedLayoutINS4_7SwizzleILi3ELi4ELi3EEENS4_18smem_ptr_flag_bitsILi16EEENSU_INS5_IJNSA_ILi8EEENSA_ILi64EEEEEENS5_IJS1A_SC_EEEEEEEvNS4_8identityENS4_23SM90_TMA_LOAD_MULTICASTES1E_vS1F_EENS_8epilogue10collective6detail29Sm90TmaWarpSpecializedAdapterINS1J_15DefaultEpilogueISJ_SK_SK_NS1I_6thread17LinearCombinationISJ_Li1EffLNS1N_9ScaleType4KindE0ELNS_15FloatRoundStyleE2ESJ_EENS1_15EpilogueDefaultEEEEEvvEEEEvNT_6ParamsE --------------------------
	.section	.nv.shared._ZN7cutlass13device_kernelINS_4gemm6kernel13GemmUniversalIN4cute5tupleIJiiiiEEENS1_10collective13CollectiveMmaINS1_34MainloopSm90TmaGmmaWarpSpecializedILi2ENS5_IJNS4_1CILi4EEENSA_ILi1EEESC_EEENS1_35KernelTmaWarpSpecializedCooperativeEEENS5_IJNSA_ILi128EEENSA_ILi256EEESG_EEENS_10bfloat16_tENS5_IJlSC_lEEESJ_SK_NS4_8TiledMMAINS4_8MMA_AtomIJNS4_4SM904GMMA28MMA_64x256x16_F32BF16BF16_SSILNSO_5MajorE0ELSQ_0ELNSO_7ScaleInE1ELSR_1EEEEEENS4_6LayoutINS5_IJNSA_ILi2EEESC_SC_EEENS5_IJSC_NSA_ILi0EEESX_EEEEENS5_IJNS4_10UnderscoreES10_S10_EEEEENS4_13SM90_TMA_LOADENS4_14ComposedLayoutINS4_7SwizzleILi3ELi4ELi3EEENS4_18smem_ptr_flag_bitsILi16EEENSU_INS5_IJNSA_ILi8EEENSA_ILi64EEEEEENS5_IJS1A_SC_EEEEEEEvNS4_8identityENS4_23SM90_TMA_LOAD_MULTICASTES1E_vS1F_EENS_8epilogue10collective6detail29Sm90TmaWarpSpecializedAdapterINS1J_15DefaultEpilogueISJ_SK_SK_NS1I_6thread17LinearCombinationISJ_Li1EffLNS1N_9ScaleType4KindE0ELNS_15FloatRoundStyleE2ESJ_EENS1_15EpilogueDefaultEEEEEvvEEEEvNT_6ParamsE,"aw",@nobits
	.sectionflags	@""
	.align	16
	.zero		1024


//--------------------- .nv.shared.reserved.0     --------------------------
	.section	.nv.shared.reserved.0,"aw",@nobits
	.weak		__nv_reservedSMEM_offset_0_alias
	.size		__nv_reservedSMEM_offset_0_alias, 0, 0
	.other		__nv_reservedSMEM_offset_0_alias,@"STO_CUDA_RESERVED_SHARED STV_DEFAULT"
__nv_reservedSMEM_offset_0_alias:
	.zero		0


//--------------------- .nv.global                --------------------------
	.section	.nv.global,"aw",@nobits
.nv.global:
	.type		_ZN40_INTERNAL_fa09bb65_4_k_cu_fd782b22_152794cute1_E,@object
	.size		_ZN40_INTERNAL_fa09bb65_4_k_cu_fd782b22_152794cute1_E,(_ZN40_INTERNAL_fa09bb65_4_k_cu_fd782b22_152794cuda3std3__45__cpo6cbeginE - _ZN40_INTERNAL_fa09bb65_4_k_cu_fd782b22_152794cute1_E)
_ZN40_INTERNAL_fa09bb65_4_k_cu_fd782b22_152794cute1_E:
	.zero		1
	.type		_ZN40_INTERNAL_fa09bb65_4_k_cu_fd782b22_152794cuda3std3__45__cpo6cbeginE,@object
	.size		_ZN40_INTERNAL_fa09bb65_4_k_cu_fd782b22_152794cuda3std3__45__cpo6cbeginE,(_ZN40_INTERNAL_fa09bb65_4_k_cu_fd782b22_152794cuda3std3__48in_placeE - _ZN40_INTERNAL_fa09bb65_4_k_cu_fd782b22_152794cuda3std3__45__cpo6cbeginE)
_ZN40_INTERNAL_fa09bb65_4_k_cu_fd782b22_152794cuda3std3__45__cpo6cbeginE:
	.zero		1
	.type		_ZN40_INTERNAL_fa09bb65_4_k_cu_fd782b22_152794cuda3std3__48in_placeE,@object
	.size		_ZN40_INTERNAL_fa09bb65_4_k_cu_fd782b22_152794cuda3std3__48in_placeE,(_ZN40_INTERNAL_fa09bb65_4_k_cu_fd782b22_152794cuda3std6ranges3__45__cpo9iter_moveE - _ZN40_INTERNAL_fa09bb65_4_k_cu_fd782b22_152794cuda3std3__48in_placeE)
_ZN40_INTERNAL_fa09bb65_4_k_cu_fd782b22_152794cuda3std3__48in_placeE:
	.zero		1
	.type		_ZN40_INTERNAL_fa09bb65_4_k_cu_fd782b22_152794cuda3std6ranges3__45__cpo9iter_moveE,@object
	.size		_ZN40_INTERNAL_fa09bb65_4_k_cu_fd782b22_152794cuda3std6ranges3__45__cpo9iter_moveE,(_ZN40_INTERNAL_fa09bb65_4_k_cu_fd782b22_152794cuda3std3__45__cpo5beginE - _ZN40_INTERNAL_fa09bb65_4_k_cu_fd782b22_152794cuda3std6ranges3__45__cpo9iter_moveE)
_ZN40_INTERNAL_fa09bb65_4_k_cu_fd782b22_152794cuda3std6ranges3__45__cpo9iter_moveE:
	.zero		1
	.type		_ZN40_INTERNAL_fa09bb65_4_k_cu_fd782b22_152794cuda3std3__45__cpo5beginE,@object
	.size		_ZN40_INTERNAL_fa09bb65_4_k_cu_fd782b22_152794cuda3std3__45__cpo5beginE,(_ZN40_INTERNAL_fa09bb65_4_k_cu_fd782b22_152794cuda3std3__442_GLOBAL__N__fa09bb65_4_k_cu_fd782b22_152796ignoreE - _ZN40_INTERNAL_fa09bb65_4_k_cu_fd782b22_152794cuda3std3__45__cpo5beginE)
_ZN40_INTERNAL_fa09bb65_4_k_cu_fd782b22_152794cuda3std3__45__cpo5beginE:
	.zero		1
	.type		_ZN40_INTERNAL_fa09bb65_4_k_cu_fd782b22_152794cuda3std3__442_GLOBAL__N__fa09bb65_4_k_cu_fd782b22_152796ignoreE,@object
	.size		_ZN40_INTERNAL_fa09bb65_4_k_cu_fd782b22_152794cuda3std3__442_GLOBAL__N__fa09bb65_4_k_cu_fd782b22_152796ignoreE,(_ZN40_INTERNAL_fa09bb65_4_k_cu_fd782b22_152794cute7productE - _ZN40_INTERNAL_fa09bb65_4_k_cu_fd782b22_152794cuda3std3__442_GLOBAL__N__fa09bb65_4_k_cu_fd782b22_152796ignoreE)
_ZN40_INTERNAL_fa09bb65_4_k_cu_fd782b22_152794cuda3std3__442_GLOBAL__N__fa09bb65_4_k_cu_fd782b22_152796ignoreE:
	.zero		1
	.type		_ZN40_INTERNAL_fa09bb65_4_k_cu_fd782b22_152794cute7productE,@object
	.size		_ZN40_INTERNAL_fa09bb65_4_k_cu_fd782b22_152794cute7productE,(_ZN40_INTERNAL_fa09bb65_4_k_cu_fd782b22_152794cuda3std3__45__cpo3endE - _ZN40_INTERNAL_fa09bb65_4_k_cu_fd782b22_152794cute7productE)
_ZN40_INTERNAL_fa09bb65_4_k_cu_fd782b22_152794cute7productE:
	.zero		1
	.type		_ZN40_INTERNAL_fa09bb65_4_k_cu_fd782b22_152794cuda3std3__45__cpo3endE,@object
	.size		_ZN40_INTERNAL_fa09bb65_4_k_cu_fd782b22_152794cuda3std3__45__cpo3endE,(_ZN40_INTERNAL_fa09bb65_4_k_cu_fd782b22_152794cuda3std3__419piecewise_constructE - _ZN40_INTERNAL_fa09bb65_4_k_cu_fd782b22_152794cuda3std3__45__cpo3endE)
_ZN40_INTERNAL_fa09bb65_4_k_cu_fd782b22_152794cuda3std3__45__cpo3endE:
	.zero		1
	.type		_ZN40_INTERNAL_fa09bb65_4_k_cu_fd782b22_152794cuda3std3__419piecewise_constructE,@object
	.size		_ZN40_INTERNAL_fa09bb65_4_k_cu_fd782b22_152794cuda3std3__419piecewise_constructE,(_ZN40_INTERNAL_fa09bb65_4_k_cu_fd782b22_152794cuda3std3__45__cpo4cendE - _ZN40_INTERNAL_fa09bb65_4_k_cu_fd782b22_152794cuda3std3__419piecewise_constructE)
_ZN40_INTERNAL_fa09bb65_4_k_cu_fd782b22_152794cuda3std3__419piecewise_constructE:
	.zero		1
	.type		_ZN40_INTERNAL_fa09bb65_4_k_cu_fd782b22_152794cuda3std3__45__cpo4cendE,@object
	.size		_ZN40_INTERNAL_fa09bb65_4_k_cu_fd782b22_152794cuda3std3__45__cpo4cendE,(_ZN40_INTERNAL_fa09bb65_4_k_cu_fd782b22_152794cuda3std6ranges3__45__cpo4swapE - _ZN40_INTERNAL_fa09bb65_4_k_cu_fd782b22_152794cuda3std3__45__cpo4cendE)
_ZN40_INTERNAL_fa09bb65_4_k_cu_fd782b22_152794cuda3std3__45__cpo4cendE:
	.zero		1
	.type		_ZN40_INTERNAL_fa09bb65_4_k_cu_fd782b22_152794cuda3std6ranges3__45__cpo4swapE,@object
	.size		_ZN40_INTERNAL_fa09bb65_4_k_cu_fd782b22_152794cuda3std6ranges3__45__cpo4swapE,(.L_8 - _ZN40_INTERNAL_fa09bb65_4_k_cu_fd782b22_152794cuda3std6ranges3__45__cpo4swapE)
_ZN40_INTERNAL_fa09bb65_4_k_cu_fd782b22_152794cuda3std6ranges3__45__cpo4swapE:
	.zero		1
.L_8:


//--------------------- .nv.constant0._ZN7cutlass13device_kernelINS_4gemm6kernel13GemmUniversalIN4cute5tupleIJiiiiEEENS1_10collective13CollectiveMmaINS1_34MainloopSm90TmaGmmaWarpSpecializedILi2ENS5_IJNS4_1CILi4EEENSA_ILi1EEESC_EEENS1_35KernelTmaWarpSpecializedCooperativeEEENS5_IJNSA_ILi128EEENSA_ILi256EEESG_EEENS_10bfloat16_tENS5_IJlSC_lEEESJ_SK_NS4_8TiledMMAINS4_8MMA_AtomIJNS4_4SM904GMMA28MMA_64x256x16_F32BF16BF16_SSILNSO_5MajorE0ELSQ_0ELNSO_7ScaleInE1ELSR_1EEEEEENS4_6LayoutINS5_IJNSA_ILi2EEESC_SC_EEENS5_IJSC_NSA_ILi0EEESX_EEEEENS5_IJNS4_10UnderscoreES10_S10_EEEEENS4_13SM90_TMA_LOADENS4_14ComposedLayoutINS4_7SwizzleILi3ELi4ELi3EEENS4_18smem_ptr_flag_bitsILi16EEENSU_INS5_IJNSA_ILi8EEENSA_ILi64EEEEEENS5_IJS1A_SC_EEEEEEEvNS4_8identityENS4_23SM90_TMA_LOAD_MULTICASTES1E_vS1F_EENS_8epilogue10collective6detail29Sm90TmaWarpSpecializedAdapterINS1J_15DefaultEpilogueISJ_SK_SK_NS1I_6thread17LinearCombinationISJ_Li1EffLNS1N_9ScaleType4KindE0ELNS_15FloatRoundStyleE2ESJ_EENS1_15EpilogueDefaultEEEEEvvEEEEvNT_6ParamsE --------------------------
	.section	.nv.constant0._ZN7cutlass13device_kernelINS_4gemm6kernel13GemmUniversalIN4cute5tupleIJiiiiEEENS1_10collective13CollectiveMmaINS1_34MainloopSm90TmaGmmaWarpSpecializedILi2ENS5_IJNS4_1CILi4EEENSA_ILi1EEESC_EEENS1_35KernelTmaWarpSpecializedCooperativeEEENS5_IJNSA_ILi128EEENSA_ILi256EEESG_EEENS_10bfloat16_tENS5_IJlSC_lEEESJ_SK_NS4_8TiledMMAINS4_8MMA_AtomIJNS4_4SM904GMMA28MMA_64x256x16_F32BF16BF16_SSILNSO_5MajorE0ELSQ_0ELNSO_7ScaleInE1ELSR_1EEEEEENS4_6LayoutINS5_IJNSA_ILi2EEESC_SC_EEENS5_IJSC_NSA_ILi0EEESX_EEEEENS5_IJNS4_10UnderscoreES10_S10_EEEEENS4_13SM90_TMA_LOADENS4_14ComposedLayoutINS4_7SwizzleILi3ELi4ELi3EEENS4_18smem_ptr_flag_bitsILi16EEENSU_INS5_IJNSA_ILi8EEENSA_ILi64EEEEEENS5_IJS1A_SC_EEEEEEEvNS4_8identityENS4_23SM90_TMA_LOAD_MULTICASTES1E_vS1F_EENS_8epilogue10collective6detail29Sm90TmaWarpSpecializedAdapterINS1J_15DefaultEpilogueISJ_SK_SK_NS1I_6thread17LinearCombinationISJ_Li1EffLNS1N_9ScaleType4KindE0ELNS_15FloatRoundStyleE2ESJ_EENS1_15EpilogueDefaultEEEEEvvEEEEvNT_6ParamsE,"a",@progbits
	.sectionflags	@""
	.align	4
.nv.constant0._ZN7cutlass13device_kernelINS_4gemm6kernel13GemmUniversalIN4cute5tupleIJiiiiEEENS1_10collective13CollectiveMmaINS1_34MainloopSm90TmaGmmaWarpSpecializedILi2ENS5_IJNS4_1CILi4EEENSA_ILi1EEESC_EEENS1_35KernelTmaWarpSpecializedCooperativeEEENS5_IJNSA_ILi128EEENSA_ILi256EEESG_EEENS_10bfloat16_tENS5_IJlSC_lEEESJ_SK_NS4_8TiledMMAINS4_8MMA_AtomIJNS4_4SM904GMMA28MMA_64x256x16_F32BF16BF16_SSILNSO_5MajorE0ELSQ_0ELNSO_7ScaleInE1ELSR_1EEEEEENS4_6LayoutINS5_IJNSA_ILi2EEESC_SC_EEENS5_IJSC_NSA_ILi0EEESX_EEEEENS5_IJNS4_10UnderscoreES10_S10_EEEEENS4_13SM90_TMA_LOADENS4_14ComposedLayoutINS4_7SwizzleILi3ELi4ELi3EEENS4_18smem_ptr_flag_bitsILi16EEENSU_INS5_IJNSA_ILi8EEENSA_ILi64EEEEEENS5_IJS1A_SC_EEEEEEEvNS4_8identityENS4_23SM90_TMA_LOAD_MULTICASTES1E_vS1F_EENS_8epilogue10collective6detail29Sm90TmaWarpSpecializedAdapterINS1J_15DefaultEpilogueISJ_SK_SK_NS1I_6thread17LinearCombinationISJ_Li1EffLNS1N_9ScaleType4KindE0ELNS_15FloatRoundStyleE2ESJ_EENS1_15EpilogueDefaultEEEEEvvEEEEvNT_6ParamsE:
	.zero		1664


//--------------------- SYMBOLS --------------------------

	.type		.nv.reservedSmem.offset0,@object
	.size		.nv.reservedSmem.offset0,0x4
	.type		__assertfail,@function
